//
// Generated by NVIDIA NVVM Compiler
//
// Compiler Build ID: CL-36424714
// Cuda compilation tools, release 13.0, V13.0.88
// Based on NVVM 20.0.0
//

.version 9.0
.target sm_100
.address_size 64

	// .globl	_Z8runOnGPUPcPiS0_PfS_S0_PjS0_
.extern .func  (.param .b64 func_retval0) malloc
(
	.param .b64 malloc_param_0
)
;

.visible .entry _Z8runOnGPUPcPiS0_PfS_S0_PjS0_(
	.param .u64 .ptr .align 1 _Z8runOnGPUPcPiS0_PfS_S0_PjS0__param_0,
	.param .u64 .ptr .align 1 _Z8runOnGPUPcPiS0_PfS_S0_PjS0__param_1,
	.param .u64 .ptr .align 1 _Z8runOnGPUPcPiS0_PfS_S0_PjS0__param_2,
	.param .u64 .ptr .align 1 _Z8runOnGPUPcPiS0_PfS_S0_PjS0__param_3,
	.param .u64 .ptr .align 1 _Z8runOnGPUPcPiS0_PfS_S0_PjS0__param_4,
	.param .u64 .ptr .align 1 _Z8runOnGPUPcPiS0_PfS_S0_PjS0__param_5,
	.param .u64 .ptr .align 1 _Z8runOnGPUPcPiS0_PfS_S0_PjS0__param_6,
	.param .u64 .ptr .align 1 _Z8runOnGPUPcPiS0_PfS_S0_PjS0__param_7
)
{
	.reg .pred 	%p<51>;
	.reg .b16 	%rs<61>;
	.reg .b32 	%r<183>;
	.reg .b32 	%f<7>;
	.reg .b64 	%rd<65>;

	ld.param.u64 	%rd27, [_Z8runOnGPUPcPiS0_PfS_S0_PjS0__param_0];
	ld.param.u64 	%rd23, [_Z8runOnGPUPcPiS0_PfS_S0_PjS0__param_1];
	ld.param.u64 	%rd24, [_Z8runOnGPUPcPiS0_PfS_S0_PjS0__param_2];
	ld.param.u64 	%rd25, [_Z8runOnGPUPcPiS0_PfS_S0_PjS0__param_3];
	ld.param.u64 	%rd28, [_Z8runOnGPUPcPiS0_PfS_S0_PjS0__param_4];
	ld.param.u64 	%rd29, [_Z8runOnGPUPcPiS0_PfS_S0_PjS0__param_5];
	ld.param.u64 	%rd26, [_Z8runOnGPUPcPiS0_PfS_S0_PjS0__param_6];
	ld.param.u64 	%rd30, [_Z8runOnGPUPcPiS0_PfS_S0_PjS0__param_7];
	cvta.to.global.u64 	%rd1, %rd27;
	cvta.to.global.u64 	%rd2, %rd28;
	cvta.to.global.u64 	%rd3, %rd30;
	cvta.to.global.u64 	%rd31, %rd29;
	ld.global.u32 	%r71, [%rd31];
	mov.u32 	%r72, %ntid.x;
	div.u32 	%r73, %r71, %r72;
	mov.u32 	%r74, %tid.x;
	mul.lo.s32 	%r157, %r73, %r74;
	add.s32 	%r75, %r72, -1;
	setp.eq.s32 	%p1, %r74, %r75;
	add.s32 	%r76, %r157, %r73;
	selp.b32 	%r2, %r71, %r76, %p1;
	setp.ge.s32 	%p2, %r157, %r2;
	@%p2 bra 	$L__BB0_48;
	cvta.to.global.u64 	%rd4, %rd23;
	cvta.to.global.u64 	%rd5, %rd24;
	cvta.to.global.u64 	%rd6, %rd25;
	cvta.to.global.u64 	%rd7, %rd26;
$L__BB0_2:
	ld.global.u32 	%r4, [%rd3];
	mul.wide.s32 	%rd32, %r157, 4;
	add.s64 	%rd8, %rd4, %rd32;
	ld.global.u32 	%r5, [%rd8];
	cvt.s64.s32 	%rd33, %r5;
	{ // callseq 0, 0
	.param .b64 param0;
	st.param.b64 	[param0], %rd33;
	.param .b64 retval0;
	call.uni (retval0), 
	malloc, 
	(
	param0
	);
	ld.param.b64 	%rd34, [retval0];
	} // callseq 0
	setp.lt.s32 	%p3, %r5, 1;
	@%p3 bra 	$L__BB0_10;
	mul.lo.s32 	%r78, %r4, %r157;
	cvt.s64.s32 	%rd10, %r78;
	and.b32  	%r6, %r5, 3;
	setp.lt.u32 	%p4, %r5, 4;
	mov.b32 	%r159, 0;
	@%p4 bra 	$L__BB0_6;
	and.b32  	%r159, %r5, 2147483644;
	neg.s32 	%r158, %r159;
	add.s64 	%rd35, %rd1, %rd10;
	add.s64 	%rd64, %rd35, 1;
	add.s64 	%rd63, %rd34, 3;
$L__BB0_5:
	ld.global.u8 	%rs1, [%rd64+-1];
	st.u8 	[%rd63+-3], %rs1;
	ld.global.u8 	%rs2, [%rd64];
	st.u8 	[%rd63+-2], %rs2;
	ld.global.u8 	%rs3, [%rd64+1];
	st.u8 	[%rd63+-1], %rs3;
	ld.global.u8 	%rs4, [%rd64+2];
	st.u8 	[%rd63], %rs4;
	add.s32 	%r158, %r158, 4;
	add.s64 	%rd64, %rd64, 4;
	add.s64 	%rd63, %rd63, 4;
	setp.ne.s32 	%p5, %r158, 0;
	@%p5 bra 	$L__BB0_5;
$L__BB0_6:
	setp.eq.s32 	%p6, %r6, 0;
	@%p6 bra 	$L__BB0_10;
	cvt.u64.u32 	%rd36, %r159;
	add.s64 	%rd37, %rd36, %rd10;
	add.s64 	%rd17, %rd1, %rd37;
	ld.global.u8 	%rs5, [%rd17];
	add.s64 	%rd18, %rd34, %rd36;
	st.u8 	[%rd18], %rs5;
	setp.eq.s32 	%p7, %r6, 1;
	@%p7 bra 	$L__BB0_10;
	ld.global.u8 	%rs6, [%rd17+1];
	st.u8 	[%rd18+1], %rs6;
	setp.eq.s32 	%p8, %r6, 2;
	@%p8 bra 	$L__BB0_10;
	ld.global.u8 	%rs7, [%rd17+2];
	st.u8 	[%rd18+2], %rs7;
$L__BB0_10:
	ld.global.u32 	%r12, [%rd8];
	mul.wide.s32 	%rd38, %r157, 4;
	add.s64 	%rd39, %rd5, %rd38;
	ld.global.u32 	%r13, [%rd39];
	add.s64 	%rd40, %rd6, %rd38;
	ld.global.f32 	%f1, [%rd40];
	setp.lt.s32 	%p9, %r12, 1;
	mov.b32 	%r171, 0;
	@%p9 bra 	$L__BB0_24;
	and.b32  	%r14, %r12, 15;
	setp.lt.u32 	%p10, %r12, 16;
	mov.b32 	%r166, 0;
	mov.u32 	%r171, %r166;
	@%p10 bra 	$L__BB0_14;
	and.b32  	%r166, %r12, 2147483632;
	mov.b32 	%r160, 0;
	mov.u32 	%r171, %r160;
$L__BB0_13:
	.pragma "nounroll";
	cvt.u64.u32 	%rd41, %r160;
	add.s64 	%rd42, %rd34, %rd41;
	ld.s8 	%r83, [%rd42];
	add.s32 	%r84, %r171, %r83;
	ld.s8 	%r85, [%rd42+1];
	add.s32 	%r86, %r84, %r85;
	ld.s8 	%r87, [%rd42+2];
	add.s32 	%r88, %r86, %r87;
	ld.s8 	%r89, [%rd42+3];
	add.s32 	%r90, %r88, %r89;
	ld.s8 	%r91, [%rd42+4];
	add.s32 	%r92, %r90, %r91;
	ld.s8 	%r93, [%rd42+5];
	add.s32 	%r94, %r92, %r93;
	ld.s8 	%r95, [%rd42+6];
	add.s32 	%r96, %r94, %r95;
	ld.s8 	%r97, [%rd42+7];
	add.s32 	%r98, %r96, %r97;
	ld.s8 	%r99, [%rd42+8];
	add.s32 	%r100, %r98, %r99;
	ld.s8 	%r101, [%rd42+9];
	add.s32 	%r102, %r100, %r101;
	ld.s8 	%r103, [%rd42+10];
	add.s32 	%r104, %r102, %r103;
	ld.s8 	%r105, [%rd42+11];
	add.s32 	%r106, %r104, %r105;
	ld.s8 	%r107, [%rd42+12];
	add.s32 	%r108, %r106, %r107;
	ld.s8 	%r109, [%rd42+13];
	add.s32 	%r110, %r108, %r109;
	ld.s8 	%r111, [%rd42+14];
	add.s32 	%r112, %r110, %r111;
	ld.s8 	%r113, [%rd42+15];
	add.s32 	%r171, %r112, %r113;
	add.s32 	%r160, %r160, 16;
	setp.ne.s32 	%p11, %r160, %r166;
	@%p11 bra 	$L__BB0_13;
$L__BB0_14:
	setp.eq.s32 	%p12, %r14, 0;
	@%p12 bra 	$L__BB0_24;
	and.b32  	%r23, %r12, 7;
	setp.lt.u32 	%p13, %r14, 8;
	@%p13 bra 	$L__BB0_17;
	cvt.u64.u32 	%rd43, %r166;
	add.s64 	%rd44, %rd34, %rd43;
	ld.s8 	%r115, [%rd44];
	add.s32 	%r116, %r171, %r115;
	ld.s8 	%r117, [%rd44+1];
	add.s32 	%r118, %r116, %r117;
	ld.s8 	%r119, [%rd44+2];
	add.s32 	%r120, %r118, %r119;
	ld.s8 	%r121, [%rd44+3];
	add.s32 	%r122, %r120, %r121;
	ld.s8 	%r123, [%rd44+4];
	add.s32 	%r124, %r122, %r123;
	ld.s8 	%r125, [%rd44+5];
	add.s32 	%r126, %r124, %r125;
	ld.s8 	%r127, [%rd44+6];
	add.s32 	%r128, %r126, %r127;
	ld.s8 	%r129, [%rd44+7];
	add.s32 	%r171, %r128, %r129;
	add.s32 	%r166, %r166, 8;
$L__BB0_17:
	setp.eq.s32 	%p14, %r23, 0;
	@%p14 bra 	$L__BB0_24;
	and.b32  	%r29, %r12, 3;
	setp.lt.u32 	%p15, %r23, 4;
	@%p15 bra 	$L__BB0_20;
	cvt.u64.u32 	%rd45, %r166;
	add.s64 	%rd46, %rd34, %rd45;
	ld.s8 	%r131, [%rd46];
	add.s32 	%r132, %r171, %r131;
	ld.s8 	%r133, [%rd46+1];
	add.s32 	%r134, %r132, %r133;
	ld.s8 	%r135, [%rd46+2];
	add.s32 	%r136, %r134, %r135;
	ld.s8 	%r137, [%rd46+3];
	add.s32 	%r171, %r136, %r137;
	add.s32 	%r166, %r166, 4;
$L__BB0_20:
	setp.eq.s32 	%p16, %r29, 0;
	@%p16 bra 	$L__BB0_24;
	cvt.u64.u32 	%rd47, %r166;
	add.s64 	%rd19, %rd34, %rd47;
	ld.s8 	%r138, [%rd19];
	add.s32 	%r171, %r171, %r138;
	setp.eq.s32 	%p17, %r29, 1;
	@%p17 bra 	$L__BB0_24;
	ld.s8 	%r139, [%rd19+1];
	add.s32 	%r171, %r171, %r139;
	setp.eq.s32 	%p18, %r29, 2;
	@%p18 bra 	$L__BB0_24;
	ld.s8 	%r140, [%rd19+2];
	add.s32 	%r171, %r171, %r140;
$L__BB0_24:
	xor.b32  	%r141, %r171, %r13;
	cvt.rn.f32.s32 	%f4, %r141;
	mul.f32 	%f5, %f1, %f4;
	cvt.rzi.s32.f32 	%r142, %f5;
	cvt.rn.f32.s32 	%f6, %r142;
	sub.f32 	%f2, %f5, %f6;
	setp.leu.f32 	%p19, %f2, 0f3F000000;
	@%p19 bra 	$L__BB0_47;
	mul.f32 	%f3, %f2, 0f42C80000;
	atom.global.add.u32 	%r143, [%rd7], 1;
	ld.global.u32 	%r39, [%rd8];
	ld.global.u32 	%r144, [%rd3];
	mul.lo.s32 	%r177, %r144, %r143;
	add.s32 	%r41, %r177, %r144;
	setp.lt.s32 	%p20, %r39, 1;
	@%p20 bra 	$L__BB0_33;
	and.b32  	%r42, %r39, 3;
	setp.lt.u32 	%p21, %r39, 4;
	mov.b32 	%r175, 0;
	mov.u32 	%r174, %r177;
	@%p21 bra 	$L__BB0_29;
	and.b32  	%r175, %r39, 2147483644;
	mov.b32 	%r172, 0;
	mov.u32 	%r174, %r177;
$L__BB0_28:
	cvt.u64.u32 	%rd48, %r172;
	add.s64 	%rd49, %rd34, %rd48;
	ld.u8 	%rs8, [%rd49];
	add.s16 	%rs9, %rs8, -97;
	and.b16  	%rs10, %rs9, 255;
	setp.lt.u16 	%p22, %rs10, 26;
	add.s16 	%rs11, %rs8, -32;
	selp.b16 	%rs12, %rs11, %rs8, %p22;
	setp.eq.s16 	%p23, %rs8, 32;
	selp.b16 	%rs13, 95, %rs12, %p23;
	cvt.s64.s32 	%rd50, %r174;
	add.s64 	%rd51, %rd2, %rd50;
	st.global.u8 	[%rd51], %rs13;
	ld.u8 	%rs14, [%rd49+1];
	add.s16 	%rs15, %rs14, -97;
	and.b16  	%rs16, %rs15, 255;
	setp.lt.u16 	%p24, %rs16, 26;
	add.s16 	%rs17, %rs14, -32;
	selp.b16 	%rs18, %rs17, %rs14, %p24;
	setp.eq.s16 	%p25, %rs14, 32;
	selp.b16 	%rs19, 95, %rs18, %p25;
	st.global.u8 	[%rd51+1], %rs19;
	ld.u8 	%rs20, [%rd49+2];
	add.s16 	%rs21, %rs20, -97;
	and.b16  	%rs22, %rs21, 255;
	setp.lt.u16 	%p26, %rs22, 26;
	add.s16 	%rs23, %rs20, -32;
	selp.b16 	%rs24, %rs23, %rs20, %p26;
	setp.eq.s16 	%p27, %rs20, 32;
	selp.b16 	%rs25, 95, %rs24, %p27;
	st.global.u8 	[%rd51+2], %rs25;
	ld.u8 	%rs26, [%rd49+3];
	add.s16 	%rs27, %rs26, -97;
	and.b16  	%rs28, %rs27, 255;
	setp.lt.u16 	%p28, %rs28, 26;
	add.s16 	%rs29, %rs26, -32;
	selp.b16 	%rs30, %rs29, %rs26, %p28;
	setp.eq.s16 	%p29, %rs26, 32;
	selp.b16 	%rs31, 95, %rs30, %p29;
	st.global.u8 	[%rd51+3], %rs31;
	add.s32 	%r174, %r174, 4;
	add.s32 	%r172, %r172, 4;
	setp.ne.s32 	%p30, %r172, %r175;
	@%p30 bra 	$L__BB0_28;
$L__BB0_29:
	setp.eq.s32 	%p31, %r42, 0;
	mov.u32 	%r177, %r174;
	@%p31 bra 	$L__BB0_33;
	cvt.u64.u32 	%rd52, %r175;
	add.s64 	%rd20, %rd34, %rd52;
	ld.u8 	%rs32, [%rd20];
	add.s16 	%rs33, %rs32, -97;
	and.b16  	%rs34, %rs33, 255;
	setp.lt.u16 	%p32, %rs34, 26;
	add.s16 	%rs35, %rs32, -32;
	selp.b16 	%rs36, %rs35, %rs32, %p32;
	setp.eq.s16 	%p33, %rs32, 32;
	selp.b16 	%rs37, 95, %rs36, %p33;
	cvt.s64.s32 	%rd53, %r174;
	add.s64 	%rd21, %rd2, %rd53;
	st.global.u8 	[%rd21], %rs37;
	add.s32 	%r177, %r174, 1;
	setp.eq.s32 	%p34, %r42, 1;
	@%p34 bra 	$L__BB0_33;
	ld.u8 	%rs38, [%rd20+1];
	add.s16 	%rs39, %rs38, -97;
	and.b16  	%rs40, %rs39, 255;
	setp.lt.u16 	%p35, %rs40, 26;
	add.s16 	%rs41, %rs38, -32;
	selp.b16 	%rs42, %rs41, %rs38, %p35;
	setp.eq.s16 	%p36, %rs38, 32;
	selp.b16 	%rs43, 95, %rs42, %p36;
	st.global.u8 	[%rd21+1], %rs43;
	add.s32 	%r177, %r174, 2;
	setp.eq.s32 	%p37, %r42, 2;
	@%p37 bra 	$L__BB0_33;
	ld.u8 	%rs44, [%rd20+2];
	add.s16 	%rs45, %rs44, -97;
	and.b16  	%rs46, %rs45, 255;
	setp.lt.u16 	%p38, %rs46, 26;
	add.s16 	%rs47, %rs44, -32;
	selp.b16 	%rs48, %rs47, %rs44, %p38;
	setp.eq.s16 	%p39, %rs44, 32;
	selp.b16 	%rs49, 95, %rs48, %p39;
	st.global.u8 	[%rd21+2], %rs49;
	add.s32 	%r177, %r174, 3;
$L__BB0_33:
	cvt.rzi.s32.f32 	%r148, %f3;
	cvt.s64.s32 	%rd54, %r177;
	add.s64 	%rd55, %rd2, %rd54;
	mov.b16 	%rs50, 45;
	st.global.u8 	[%rd55], %rs50;
	mul.hi.s32 	%r149, %r148, 1717986919;
	shr.u32 	%r150, %r149, 31;
	shr.s32 	%r151, %r149, 2;
	add.s32 	%r152, %r151, %r150;
	cvt.u16.u32 	%rs51, %r152;
	add.s16 	%rs52, %rs51, 48;
	st.global.u8 	[%rd55+1], %rs52;
	mad.lo.s32 	%r153, %r152, 246, %r148;
	cvt.u16.u32 	%rs53, %r153;
	add.s16 	%rs54, %rs53, 48;
	st.global.u8 	[%rd55+2], %rs54;
	add.s32 	%r180, %r177, 3;
	setp.ge.s32 	%p40, %r180, %r41;
	@%p40 bra 	$L__BB0_47;
	sub.s32 	%r154, %r41, %r177;
	add.s32 	%r56, %r154, -3;
	add.s32 	%r155, %r154, -4;
	and.b32  	%r57, %r56, 15;
	setp.lt.u32 	%p41, %r155, 15;
	@%p41 bra 	$L__BB0_37;
	and.b32  	%r58, %r56, -16;
	mov.b32 	%r179, 0;
$L__BB0_36:
	.pragma "nounroll";
	cvt.s64.s32 	%rd56, %r180;
	add.s64 	%rd57, %rd2, %rd56;
	mov.b16 	%rs55, 32;
	st.global.u8 	[%rd57], %rs55;
	st.global.u8 	[%rd57+1], %rs55;
	st.global.u8 	[%rd57+2], %rs55;
	st.global.u8 	[%rd57+3], %rs55;
	st.global.u8 	[%rd57+4], %rs55;
	st.global.u8 	[%rd57+5], %rs55;
	st.global.u8 	[%rd57+6], %rs55;
	st.global.u8 	[%rd57+7], %rs55;
	st.global.u8 	[%rd57+8], %rs55;
	st.global.u8 	[%rd57+9], %rs55;
	st.global.u8 	[%rd57+10], %rs55;
	st.global.u8 	[%rd57+11], %rs55;
	st.global.u8 	[%rd57+12], %rs55;
	st.global.u8 	[%rd57+13], %rs55;
	st.global.u8 	[%rd57+14], %rs55;
	st.global.u8 	[%rd57+15], %rs55;
	add.s32 	%r180, %r180, 16;
	add.s32 	%r179, %r179, 16;
	setp.ne.s32 	%p42, %r179, %r58;
	@%p42 bra 	$L__BB0_36;
$L__BB0_37:
	setp.eq.s32 	%p43, %r57, 0;
	@%p43 bra 	$L__BB0_47;
	and.b32  	%r64, %r56, 7;
	setp.lt.u32 	%p44, %r57, 8;
	@%p44 bra 	$L__BB0_40;
	cvt.s64.s32 	%rd58, %r180;
	add.s64 	%rd59, %rd2, %rd58;
	mov.b16 	%rs56, 32;
	st.global.u8 	[%rd59], %rs56;
	st.global.u8 	[%rd59+1], %rs56;
	st.global.u8 	[%rd59+2], %rs56;
	st.global.u8 	[%rd59+3], %rs56;
	st.global.u8 	[%rd59+4], %rs56;
	st.global.u8 	[%rd59+5], %rs56;
	st.global.u8 	[%rd59+6], %rs56;
	st.global.u8 	[%rd59+7], %rs56;
	add.s32 	%r180, %r180, 8;
$L__BB0_40:
	setp.eq.s32 	%p45, %r64, 0;
	@%p45 bra 	$L__BB0_47;
	and.b32  	%r67, %r56, 3;
	setp.lt.u32 	%p46, %r64, 4;
	@%p46 bra 	$L__BB0_43;
	cvt.s64.s32 	%rd60, %r180;
	add.s64 	%rd61, %rd2, %rd60;
	mov.b16 	%rs57, 32;
	st.global.u8 	[%rd61], %rs57;
	st.global.u8 	[%rd61+1], %rs57;
	st.global.u8 	[%rd61+2], %rs57;
	st.global.u8 	[%rd61+3], %rs57;
	add.s32 	%r180, %r180, 4;
$L__BB0_43:
	setp.eq.s32 	%p47, %r67, 0;
	@%p47 bra 	$L__BB0_47;
	cvt.s64.s32 	%rd62, %r180;
	add.s64 	%rd22, %rd2, %rd62;
	mov.b16 	%rs58, 32;
	st.global.u8 	[%rd22], %rs58;
	setp.eq.s32 	%p48, %r67, 1;
	@%p48 bra 	$L__BB0_47;
	mov.b16 	%rs59, 32;
	st.global.u8 	[%rd22+1], %rs59;
	setp.eq.s32 	%p49, %r67, 2;
	@%p49 bra 	$L__BB0_47;
	mov.b16 	%rs60, 32;
	st.global.u8 	[%rd22+2], %rs60;
$L__BB0_47:
	add.s32 	%r157, %r157, 1;
	setp.ne.s32 	%p50, %r157, %r2;
	@%p50 bra 	$L__BB0_2;
$L__BB0_48:
	ret;

}


// ===== COMPILED SASS (sm_100) =====

	.target	sm_100

	.elftype	@"ET_EXEC"


//--------------------- .note.nv.tkinfo           --------------------------
	.section	.note.nv.tkinfo,"",@"SHT_NOTE"
	.sectionflags	@"SHF_NOTE_NV_TKINFO"
	.tkinfo
        /*0018*/ 	.word	0x00000002
        /*0030*/ 	.string	""
        /*0030*/ 	.string	"ptxas"
        /*0030*/ 	.string	"Cuda compilation tools, release 13.0, V13.0.88"
        /*0030*/ 	.string	"Build cuda_13.0.r13.0/compiler.36424714_0"
        /*0030*/ 	.string	"-arch sm_100 -m 64 "



//--------------------- .note.nv.cuinfo           --------------------------
	.section	.note.nv.cuinfo,"",@"SHT_NOTE"
	.sectionflags	@"SHF_NOTE_NV_CUINFO"
        /*0018*/ 	.short	0x0002
        /*001a*/ 	.short	0x0064
        /*001c*/ 	.short	0x0082
	.zero		2


//--------------------- .nv.info                  --------------------------
	.section	.nv.info,"",@"SHT_CUDA_INFO"
	.align	4


	//----- nvinfo : EIATTR_REGCOUNT
	.align		4
        /*0000*/ 	.byte	0x04, 0x2f
        /*0002*/ 	.short	(.L_1 - .L_0)
	.align		4
.L_0:
        /*0004*/ 	.word	index@(_Z8runOnGPUPcPiS0_PfS_S0_PjS0_)
        /*0008*/ 	.word	0x0000001e


	//----- nvinfo : EIATTR_FRAME_SIZE
	.align		4
.L_1:
        /*000c*/ 	.byte	0x04, 0x11
        /*000e*/ 	.short	(.L_3 - .L_2)
	.align		4
.L_2:
        /*0010*/ 	.word	index@(_Z8runOnGPUPcPiS0_PfS_S0_PjS0_)
        /*0014*/ 	.word	0x00000000


	//----- nvinfo : EIATTR_MIN_STACK_SIZE
	.align		4
.L_3:
        /*0018*/ 	.byte	0x04, 0x12
        /*001a*/ 	.short	(.L_5 - .L_4)
	.align		4
.L_4:
        /*001c*/ 	.word	index@(_Z8runOnGPUPcPiS0_PfS_S0_PjS0_)
        /*0020*/ 	.word	0x00000000
.L_5:


//--------------------- .nv.compat                --------------------------
	.section	.nv.compat,"",@"SHT_CUDA_COMPAT_INFO"
	.align	4
        /*0000*/ 	.byte	0x02, 0x09, 0x00, 0x00, 0x02, 0x02, 0x01, 0x00, 0x02, 0x05, 0x05, 0x00, 0x03, 0x07, 0x01, 0x01
        /*0010*/ 	.byte	0x02, 0x03, 0x00, 0x00, 0x02, 0x06, 0x01, 0x00, 0x04, 0x0b, 0x08, 0x00, 0x01, 0x00, 0x00, 0x00
        /*0020*/ 	.byte	0x00, 0x00, 0x00, 0x00


//--------------------- .nv.info._Z8runOnGPUPcPiS0_PfS_S0_PjS0_ --------------------------
	.section	.nv.info._Z8runOnGPUPcPiS0_PfS_S0_PjS0_,"",@"SHT_CUDA_INFO"
	.sectionflags	@""
	.align	4


	//----- nvinfo : EIATTR_CUDA_API_VERSION
	.align		4
        /*0000*/ 	.byte	0x04, 0x37
        /*0002*/ 	.short	(.L_7 - .L_6)
.L_6:
        /*0004*/ 	.word	0x00000082


	//----- nvinfo : EIATTR_KPARAM_INFO
	.align		4
.L_7:
        /*0008*/ 	.byte	0x04, 0x17
        /*000a*/ 	.short	(.L_9 - .L_8)
.L_8:
        /*000c*/ 	.word	0x00000000
        /*0010*/ 	.short	0x0007
        /*0012*/ 	.short	0x0038
        /*0014*/ 	.byte	0x00, 0xf5, 0x21, 0x00


	//----- nvinfo : EIATTR_KPARAM_INFO
	.align		4
.L_9:
        /*0018*/ 	.byte	0x04, 0x17
        /*001a*/ 	.short	(.L_11 - .L_10)
.L_10:
        /*001c*/ 	.word	0x00000000
        /*0020*/ 	.short	0x0006
        /*0022*/ 	.short	0x0030
        /*0024*/ 	.byte	0x00, 0xf5, 0x21, 0x00


	//----- nvinfo : EIATTR_KPARAM_INFO
	.align		4
.L_11:
        /*0028*/ 	.byte	0x04, 0x17
        /*002a*/ 	.short	(.L_13 - .L_12)
.L_12:
        /*002c*/ 	.word	0x00000000
        /*0030*/ 	.short	0x0005
        /*0032*/ 	.short	0x0028
        /*0034*/ 	.byte	0x00, 0xf5, 0x21, 0x00


	//----- nvinfo : EIATTR_KPARAM_INFO
	.align		4
.L_13:
        /*0038*/ 	.byte	0x04, 0x17
        /*003a*/ 	.short	(.L_15 - .L_14)
.L_14:
        /*003c*/ 	.word	0x00000000
        /*0040*/ 	.short	0x0004
        /*0042*/ 	.short	0x0020
        /*0044*/ 	.byte	0x00, 0xf5, 0x21, 0x00


	//----- nvinfo : EIATTR_KPARAM_INFO
	.align		4
.L_15:
        /*0048*/ 	.byte	0x04, 0x17
        /*004a*/ 	.short	(.L_17 - .L_16)
.L_16:
        /*004c*/ 	.word	0x00000000
        /*0050*/ 	.short	0x0003
        /*0052*/ 	.short	0x0018
        /*0054*/ 	.byte	0x00, 0xf5, 0x21, 0x00


	//----- nvinfo : EIATTR_KPARAM_INFO
	.align		4
.L_17:
        /*0058*/ 	.byte	0x04, 0x17
        /*005a*/ 	.short	(.L_19 - .L_18)
.L_18:
        /*005c*/ 	.word	0x00000000
        /*0060*/ 	.short	0x0002
        /*0062*/ 	.short	0x0010
        /*0064*/ 	.byte	0x00, 0xf5, 0x21, 0x00


	//----- nvinfo : EIATTR_KPARAM_INFO
	.align		4
.L_19:
        /*0068*/ 	.byte	0x04, 0x17
        /*006a*/ 	.short	(.L_21 - .L_20)
.L_20:
        /*006c*/ 	.word	0x00000000
        /*0070*/ 	.short	0x0001
        /*0072*/ 	.short	0x0008
        /*0074*/ 	.byte	0x00, 0xf5, 0x21, 0x00


	//----- nvinfo : EIATTR_KPARAM_INFO
	.align		4
.L_21:
        /*0078*/ 	.byte	0x04, 0x17
        /*007a*/ 	.short	(.L_23 - .L_22)
.L_22:
        /*007c*/ 	.word	0x00000000
        /*0080*/ 	.short	0x0000
        /*0082*/ 	.short	0x0000
        /*0084*/ 	.byte	0x00, 0xf5, 0x21, 0x00


	//----- nvinfo : EIATTR_SPARSE_MMA_MASK
	.align		4
.L_23:
        /*0088*/ 	.byte	0x03, 0x50
        /*008a*/ 	.short	0x0000


	//----- nvinfo : EIATTR_MAXREG_COUNT
	.align		4
        /*008c*/ 	.byte	0x03, 0x1b
        /*008e*/ 	.short	0x00ff


	//----- nvinfo : EIATTR_EXTERNS
	.align		4
        /*0090*/ 	.byte	0x04, 0x0f
        /*0092*/ 	.short	(.L_25 - .L_24)


	//   ....[0]....
	.align		4
.L_24:
        /*0094*/ 	.word	index@(malloc)


	//----- nvinfo : EIATTR_MERCURY_ISA_VERSION
	.align		4
.L_25:
        /*0098*/ 	.byte	0x03, 0x5f
        /*009a*/ 	.short	0x0101


	//----- nvinfo : EIATTR_INT_WARP_WIDE_INSTR_OFFSETS
	.align		4
        /*009c*/ 	.byte	0x04, 0x31
        /*009e*/ 	.short	(.L_27 - .L_26)


	//   ....[0]....
.L_26:
        /*00a0*/ 	.word	0x00000d00


	//   ....[1]....
        /*00a4*/ 	.word	0x00000de0


	//----- nvinfo : EIATTR_VRC_CTA_INIT_COUNT
	.align		4
.L_27:
        /*00a8*/ 	.byte	0x02, 0x4a
	.zero		1
	.zero		1


	//----- nvinfo : EIATTR_SYSCALL_OFFSETS
	.align		4
        /*00ac*/ 	.byte	0x04, 0x46
        /*00ae*/ 	.short	(.L_29 - .L_28)


	//   ....[0]....
.L_28:
        /*00b0*/ 	.word	0x00000290


	//----- nvinfo : EIATTR_EXIT_INSTR_OFFSETS
	.align		4
.L_29:
        /*00b4*/ 	.byte	0x04, 0x1c
        /*00b6*/ 	.short	(.L_31 - .L_30)


	//   ....[0]....
.L_30:
        /*00b8*/ 	.word	0x000001d0


	//   ....[1]....
        /*00bc*/ 	.word	0x00001a90


	//----- nvinfo : EIATTR_CRS_STACK_SIZE
	.align		4
.L_31:
        /*00c0*/ 	.byte	0x04, 0x1e
        /*00c2*/ 	.short	(.L_33 - .L_32)
.L_32:
        /*00c4*/ 	.word	0x00000000


	//----- nvinfo : EIATTR_CBANK_PARAM_SIZE
	.align		4
.L_33:
        /*00c8*/ 	.byte	0x03, 0x19
        /*00ca*/ 	.short	0x0040


	//----- nvinfo : EIATTR_PARAM_CBANK
	.align		4
        /*00cc*/ 	.byte	0x04, 0x0a
        /*00ce*/ 	.short	(.L_35 - .L_34)
	.align		4
.L_34:
        /*00d0*/ 	.word	index@(.nv.constant0._Z8runOnGPUPcPiS0_PfS_S0_PjS0_)
        /*00d4*/ 	.short	0x0380
        /*00d6*/ 	.short	0x0040


	//----- nvinfo : EIATTR_SW_WAR
	.align		4
.L_35:
        /*00d8*/ 	.byte	0x04, 0x36
        /*00da*/ 	.short	(.L_37 - .L_36)
.L_36:
        /*00dc*/ 	.word	0x00000008
.L_37:


//--------------------- .nv.callgraph             --------------------------
	.section	.nv.callgraph,"",@"SHT_CUDA_CALLGRAPH"
	.align	4
	.sectionentsize	8
	.align		4
        /*0000*/ 	.word	0x00000000
	.align		4
        /*0004*/ 	.word	0xffffffff
	.align		4
        /*0008*/ 	.word	index@(_Z8runOnGPUPcPiS0_PfS_S0_PjS0_)
	.align		4
        /*000c*/ 	.word	index@(malloc)
	.align		4
        /*0010*/ 	.word	0x00000000
	.align		4
        /*0014*/ 	.word	0xfffffffe
	.align		4
        /*0018*/ 	.word	0x00000000
	.align		4
        /*001c*/ 	.word	0xfffffffd
	.align		4
        /*0020*/ 	.word	0x00000000
	.align		4
        /*0024*/ 	.word	0xfffffffc


//--------------------- .nv.constant4             --------------------------
	.section	.nv.constant4,"a",@progbits
	.align	8
	.align		8
.nv.constant4:
        /*0000*/ 	.dword	malloc


//--------------------- .text._Z8runOnGPUPcPiS0_PfS_S0_PjS0_ --------------------------
	.section	.text._Z8runOnGPUPcPiS0_PfS_S0_PjS0_,"ax",@progbits
	.align	128
        .global         _Z8runOnGPUPcPiS0_PfS_S0_PjS0_
        .type           _Z8runOnGPUPcPiS0_PfS_S0_PjS0_,@function
        .size           _Z8runOnGPUPcPiS0_PfS_S0_PjS0_,(.L_x_31 - _Z8runOnGPUPcPiS0_PfS_S0_PjS0_)
        .other          _Z8runOnGPUPcPiS0_PfS_S0_PjS0_,@"STO_CUDA_ENTRY STV_DEFAULT"
_Z8runOnGPUPcPiS0_PfS_S0_PjS0_:
.text._Z8runOnGPUPcPiS0_PfS_S0_PjS0_:
[----:B------:R-:W0:Y:S08]  /*0000*/  LDC R1, c[0x0][0x37c] ;  /* 0x0000df00ff017b82 */ /* 0x000e300000000800 */
[----:B------:R-:W1:Y:S01]  /*0010*/  LDC.64 R2, c[0x0][0x3a8] ;  /* 0x0000ea00ff027b82 */ /* 0x000e620000000a00 */
[----:B------:R-:W1:Y:S02]  /*0020*/  LDCU.64 UR36, c[0x0][0x358] ;  /* 0x00006b00ff2477ac */ /* 0x000e640008000a00 */
[----:B-1----:R1:W2:Y:S01]  /*0030*/  LDG.E R19, desc[UR36][R2.64] ;  /* 0x0000002402137981 */ /* 0x0022a2000c1e1900 */
[----:B------:R-:W3:Y:S01]  /*0040*/  LDCU UR5, c[0x0][0x360] ;  /* 0x00006c00ff0577ac */ /* 0x000ee20008000800 */
[----:B-1----:R-:W1:Y:S01]  /*0050*/  S2R R3, SR_TID.X ;  /* 0x0000000000037919 */ /* 0x002e620000002100 */
[----:B---3--:R-:W3:Y:S01]  /*0060*/  I2F.U32.RP R0, UR5 ;  /* 0x0000000500007d06 */ /* 0x008ee20008209000 */
[----:B------:R-:W-:Y:S01]  /*0070*/  ISETP.NE.U32.AND P2, PT, RZ, UR5, PT ;  /* 0x00000005ff007c0c */ /* 0x000fe2000bf45070 */
[----:B------:R-:W-:-:S06]  /*0080*/  UIADD3 UR4, UPT, UPT, UR5, -0x1, URZ ;  /* 0xffffffff05047890 */ /* 0x000fcc000fffe0ff */
[----:B---3--:R-:W3:Y:S02]  /*0090*/  MUFU.RCP R0, R0 ;  /* 0x0000000000007308 */ /* 0x008ee40000001000 */
[----:B---3--:R-:W-:-:S06]  /*00a0*/  VIADD R4, R0, 0xffffffe ;  /* 0x0ffffffe00047836 */ /* 0x008fcc0000000000 */
[----:B------:R3:W4:Y:S02]  /*00b0*/  F2I.FTZ.U32.TRUNC.NTZ R5, R4 ;  /* 0x0000000400057305 */ /* 0x000724000021f000 */
[----:B---3--:R-:W-:Y:S02]  /*00c0*/  IMAD.MOV.U32 R4, RZ, RZ, RZ ;  /* 0x000000ffff047224 */ /* 0x008fe400078e00ff */
[----:B----4-:R-:W-:-:S04]  /*00d0*/  IMAD.MOV R7, RZ, RZ, -R5 ;  /* 0x000000ffff077224 */ /* 0x010fc800078e0a05 */
[----:B------:R-:W-:-:S04]  /*00e0*/  IMAD R7, R7, UR5, RZ ;  /* 0x0000000507077c24 */ /* 0x000fc8000f8e02ff */
[----:B------:R-:W-:-:S06]  /*00f0*/  IMAD.HI.U32 R6, R5, R7, R4 ;  /* 0x0000000705067227 */ /* 0x000fcc00078e0004 */
[----:B--2---:R-:W-:-:S04]  /*0100*/  IMAD.HI.U32 R6, R6, R19, RZ ;  /* 0x0000001306067227 */ /* 0x004fc800078e00ff */
[----:B------:R-:W-:-:S04]  /*0110*/  IMAD.MOV R2, RZ, RZ, -R6 ;  /* 0x000000ffff027224 */ /* 0x000fc800078e0a06 */
[----:B------:R-:W-:-:S05]  /*0120*/  IMAD R2, R2, UR5, R19 ;  /* 0x0000000502027c24 */ /* 0x000fca000f8e0213 */
[----:B------:R-:W-:-:S13]  /*0130*/  ISETP.GE.U32.AND P0, PT, R2, UR5, PT ;  /* 0x0000000502007c0c */ /* 0x000fda000bf06070 */
[----:B------:R-:W-:Y:S02]  /*0140*/  @P0 VIADD R2, R2, -UR5 ;  /* 0x8000000502020c36 */ /* 0x000fe40008000000 */
[----:B------:R-:W-:Y:S01]  /*0150*/  @P0 VIADD R6, R6, 0x1 ;  /* 0x0000000106060836 */ /* 0x000fe20000000000 */
[----:B-1----:R-:W-:Y:S02]  /*0160*/  ISETP.NE.AND P0, PT, R3, UR4, PT ;  /* 0x0000000403007c0c */ /* 0x002fe4000bf05270 */
[----:B------:R-:W-:-:S13]  /*0170*/  ISETP.GE.U32.AND P1, PT, R2, UR5, PT ;  /* 0x0000000502007c0c */ /* 0x000fda000bf26070 */
[----:B------:R-:W-:Y:S01]  /*0180*/  @P1 VIADD R6, R6, 0x1 ;  /* 0x0000000106061836 */ /* 0x000fe20000000000 */
[----:B------:R-:W-:-:S05]  /*0190*/  @!P2 LOP3.LUT R6, RZ, UR5, RZ, 0x33, !PT ;  /* 0x00000005ff06ac12 */ /* 0x000fca000f8e33ff */
[----:B------:R-:W-:-:S04]  /*01a0*/  IMAD R18, R6, R3, RZ ;  /* 0x0000000306127224 */ /* 0x000fc800078e02ff */
[----:B------:R-:W-:-:S05]  /*01b0*/  @P0 IMAD.IADD R19, R6, 0x1, R18 ;  /* 0x0000000106130824 */ /* 0x000fca00078e0212 */
[----:B------:R-:W-:-:S13]  /*01c0*/  ISETP.GE.AND P0, PT, R18, R19, PT ;  /* 0x000000131200720c */ /* 0x000fda0003f06270 */
[----:B0-----:R-:W-:Y:S05]  /*01d0*/  @P0 EXIT ;  /* 0x000000000000094d */ /* 0x001fea0003800000 */
.L_x_29:
[----:B0-----:R-:W0:Y:S08]  /*01e0*/  LDC.64 R16, c[0x0][0x388] ;  /* 0x0000e200ff107b82 */ /* 0x001e300000000a00 */
[----:B-1----:R-:W1:Y:S01]  /*01f0*/  LDC.64 R6, c[0x0][0x3b8] ;  /* 0x0000ee00ff067b82 */ /* 0x002e620000000a00 */
[----:B0-----:R-:W-:-:S05]  /*0200*/  IMAD.WIDE R16, R18, 0x4, R16 ;  /* 0x0000000412107825 */ /* 0x001fca00078e0210 */
[----:B--234-:R-:W2:Y:S04]  /*0210*/  LDG.E R2, desc[UR36][R16.64] ;  /* 0x0000002410027981 */ /* 0x01cea8000c1e1900 */
[----:B-1----:R0:W5:Y:S01]  /*0220*/  LDG.E R23, desc[UR36][R6.64] ;  /* 0x0000002406177981 */ /* 0x002162000c1e1900 */
[----:B------:R-:W-:Y:S01]  /*0230*/  MOV R0, 0x0 ;  /* 0x0000000000007802 */ /* 0x000fe20000000f00 */
[----:B------:R-:W-:Y:S05]  /*0240*/  YIELD ;  /* 0x0000000000007946 */ /* 0x000fea0003800000 */
[----:B------:R0:W1:Y:S01]  /*0250*/  LDC.64 R8, c[0x4][R0] ;  /* 0x0100000000087b82 */ /* 0x0000620000000a00 */
[--C-:B--2---:R-:W-:Y:S01]  /*0260*/  SHF.R.S32.HI R5, RZ, 0x1f, R2.reuse ;  /* 0x0000001fff057819 */ /* 0x104fe20000011402 */
[----:B01----:R-:W-:-:S07]  /*0270*/  IMAD.MOV.U32 R4, RZ, RZ, R2 ;  /* 0x000000ffff047224 */ /* 0x003fce00078e0002 */
[----:B------:R-:W-:-:S07]  /*0280*/  LEPC R20, `(.L_x_0) ;  /* 0x000000001014794e */ /* 0x000fce0000000000 */
[----:B-----5:R-:W-:Y:S05]  /*0290*/  CALL.ABS.NOINC R8 ;  /* 0x0000000008007343 */ /* 0x020fea0003c00000 */
.L_x_0:
[----:B------:R-:W-:Y:S01]  /*02a0*/  ISETP.GE.AND P0, PT, R2, 0x1, PT ;  /* 0x000000010200780c */ /* 0x000fe20003f06270 */
[----:B------:R-:W-:-:S12]  /*02b0*/  BSSY.RECONVERGENT B0, `(.L_x_1) ;  /* 0x0000034000007945 */ /* 0x000fd80003800200 */
[----:B------:R-:W-:Y:S05]  /*02c0*/  @!P0 BRA `(.L_x_2) ;  /* 0x0000000000c88947 */ /* 0x000fea0003800000 */
[C---:B------:R-:W-:Y:S01]  /*02d0*/  ISETP.GE.U32.AND P1, PT, R2.reuse, 0x4, PT ;  /* 0x000000040200780c */ /* 0x040fe20003f26070 */
[----:B------:R-:W-:Y:S01]  /*02e0*/  IMAD R14, R23, R18, RZ ;  /* 0x00000012170e7224 */ /* 0x000fe200078e02ff */
[----:B------:R-:W-:Y:S01]  /*02f0*/  LOP3.LUT R12, R2, 0x3, RZ, 0xc0, !PT ;  /* 0x00000003020c7812 */ /* 0x000fe200078ec0ff */
[----:B------:R-:W-:Y:S01]  /*0300*/  BSSY.RECONVERGENT B1, `(.L_x_3) ;  /* 0x000001f000017945 */ /* 0x000fe20003800200 */
[----:B------:R-:W-:Y:S02]  /*0310*/  IMAD.MOV.U32 R9, RZ, RZ, RZ ;  /* 0x000000ffff097224 */ /* 0x000fe400078e00ff */
[----:B------:R-:W-:Y:S02]  /*0320*/  ISETP.NE.AND P0, PT, R12, RZ, PT ;  /* 0x000000ff0c00720c */ /* 0x000fe40003f05270 */
[----:B------:R-:W-:-:S05]  /*0330*/  SHF.R.S32.HI R20, RZ, 0x1f, R14 ;  /* 0x0000001fff147819 */ /* 0x000fca000001140e */
[----:B------:R-:W-:Y:S06]  /*0340*/  @!P1 BRA `(.L_x_4) ;  /* 0x0000000000689947 */ /* 0x000fec0003800000 */
[----:B------:R-:W0:Y:S01]  /*0350*/  LDCU.64 UR4, c[0x0][0x380] ;  /* 0x00007000ff0477ac */ /* 0x000e220008000a00 */
[----:B------:R-:W-:Y:S02]  /*0360*/  IADD3 R8, P2, PT, R4, 0x3, RZ ;  /* 0x0000000304087810 */ /* 0x000fe40007f5e0ff */
[----:B------:R-:W-:-:S03]  /*0370*/  LOP3.LUT R9, R2, 0x7ffffffc, RZ, 0xc0, !PT ;  /* 0x7ffffffc02097812 */ /* 0x000fc600078ec0ff */
[----:B------:R-:W-:Y:S02]  /*0380*/  IMAD.X R23, RZ, RZ, R5, P2 ;  /* 0x000000ffff177224 */ /* 0x000fe400010e0605 */
[----:B------:R-:W-:Y:S01]  /*0390*/  IMAD.MOV R0, RZ, RZ, -R9 ;  /* 0x000000ffff007224 */ /* 0x000fe200078e0a09 */
[----:B0-----:R-:W-:-:S04]  /*03a0*/  IADD3.X R10, P1, PT, R14, UR4, RZ, PT, !PT ;  /* 0x000000040e0a7c10 */ /* 0x001fc8000bf3e4ff */
[----:B------:R-:W-:-:S09]  /*03b0*/  IADD3.X R11, PT, PT, R20, UR5, RZ, P1, !PT ;  /* 0x00000005140b7c10 */ /* 0x000fd20008ffe4ff */
.L_x_5:
[----:B------:R-:W-:Y:S02]  /*03c0*/  IMAD.MOV.U32 R2, RZ, RZ, R10 ;  /* 0x000000ffff027224 */ /* 0x000fe400078e000a */
[----:B------:R-:W-:-:S05]  /*03d0*/  IMAD.MOV.U32 R3, RZ, RZ, R11 ;  /* 0x000000ffff037224 */ /* 0x000fca00078e000b */
[----:B------:R-:W2:Y:S01]  /*03e0*/  LDG.E.U8 R11, desc[UR36][R2.64+-0x1] ;  /* 0xffffff24020b7981 */ /* 0x000ea2000c1e1100 */
[----:B-1----:R-:W-:Y:S02]  /*03f0*/  IMAD.MOV.U32 R6, RZ, RZ, R8 ;  /* 0x000000ffff067224 */ /* 0x002fe400078e0008 */
[----:B------:R-:W-:-:S05]  /*0400*/  IMAD.MOV.U32 R7, RZ, RZ, R23 ;  /* 0x000000ffff077224 */ /* 0x000fca00078e0017 */
[----:B--2---:R0:W-:Y:S04]  /*0410*/  ST.E.U8 desc[UR36][R6.64+-0x3], R11 ;  /* 0xfffffd0b06007985 */ /* 0x0041e8000c101124 */
[----:B------:R-:W2:Y:S04]  /*0420*/  LDG.E.U8 R13, desc[UR36][R2.64] ;  /* 0x00000024020d7981 */ /* 0x000ea8000c1e1100 */
[----:B--2---:R1:W-:Y:S04]  /*0430*/  ST.E.U8 desc[UR36][R6.64+-0x2], R13 ;  /* 0xfffffe0d06007985 */ /* 0x0043e8000c101124 */
[----:B------:R-:W2:Y:S04]  /*0440*/  LDG.E.U8 R15, desc[UR36][R2.64+0x1] ;  /* 0x00000124020f7981 */ /* 0x000ea8000c1e1100 */
[----:B--2---:R1:W-:Y:S04]  /*0450*/  ST.E.U8 desc[UR36][R6.64+-0x1], R15 ;  /* 0xffffff0f06007985 */ /* 0x0043e8000c101124 */
[----:B------:R-:W2:Y:S01]  /*0460*/  LDG.E.U8 R21, desc[UR36][R2.64+0x2] ;  /* 0x0000022402157981 */ /* 0x000ea2000c1e1100 */
[----:B------:R-:W-:Y:S01]  /*0470*/  VIADD R0, R0, 0x4 ;  /* 0x0000000400007836 */ /* 0x000fe20000000000 */
[----:B------:R-:W-:-:S02]  /*0480*/  IADD3 R10, P2, PT, R2, 0x4, RZ ;  /* 0x00000004020a7810 */ /* 0x000fc40007f5e0ff */
[----:B------:R-:W-:Y:S02]  /*0490*/  IADD3 R8, P3, PT, R6, 0x4, RZ ;  /* 0x0000000406087810 */ /* 0x000fe40007f7e0ff */
[----:B------:R-:W-:Y:S01]  /*04a0*/  ISETP.NE.AND P1, PT, R0, RZ, PT ;  /* 0x000000ff0000720c */ /* 0x000fe20003f25270 */
[----:B0-----:R-:W-:Y:S02]  /*04b0*/  IMAD.X R11, RZ, RZ, R3, P2 ;  /* 0x000000ffff0b7224 */ /* 0x001fe400010e0603 */
[----:B------:R-:W-:Y:S01]  /*04c0*/  IMAD.X R23, RZ, RZ, R7, P3 ;  /* 0x000000ffff177224 */ /* 0x000fe200018e0607 */
[----:B--2---:R1:W-:Y:S09]  /*04d0*/  ST.E.U8 desc[UR36][R6.64], R21 ;  /* 0x0000001506007985 */ /* 0x0043f2000c101124 */
[----:B------:R-:W-:Y:S05]  /*04e0*/  @P1 BRA `(.L_x_5) ;  /* 0xfffffffc00b41947 */ /* 0x000fea000383ffff */
.L_x_4:
[----:B------:R-:W-:Y:S05]  /*04f0*/  BSYNC.RECONVERGENT B1 ;  /* 0x0000000000017941 */ /* 0x000fea0003800200 */
.L_x_3:
[----:B------:R-:W-:Y:S05]  /*0500*/  @!P0 BRA `(.L_x_2) ;  /* 0x0000000000388947 */ /* 0x000fea0003800000 */
[----:B------:R-:W0:Y:S02]  /*0510*/  LDCU.64 UR4, c[0x0][0x380] ;  /* 0x00007000ff0477ac */ /* 0x000e240008000a00 */
[----:B0-----:R-:W-:-:S04]  /*0520*/  IADD3 R2, P0, P1, R9, UR4, R14 ;  /* 0x0000000409027c10 */ /* 0x001fc8000f91e00e */
[----:B------:R-:W-:-:S05]  /*0530*/  IADD3.X R3, PT, PT, RZ, UR5, R20, P0, P1 ;  /* 0x00000005ff037c10 */ /* 0x000fca00087e2414 */
[----:B------:R-:W2:Y:S01]  /*0540*/  LDG.E.U8 R11, desc[UR36][R2.64] ;  /* 0x00000024020b7981 */ /* 0x000ea2000c1e1100 */
[----:B-1----:R-:W-:-:S05]  /*0550*/  IADD3 R6, P0, PT, R9, R4, RZ ;  /* 0x0000000409067210 */ /* 0x002fca0007f1e0ff */
[----:B------:R-:W-:Y:S01]  /*0560*/  IMAD.X R7, RZ, RZ, R5, P0 ;  /* 0x000000ffff077224 */ /* 0x000fe200000e0605 */
[----:B------:R-:W-:-:S04]  /*0570*/  ISETP.NE.AND P0, PT, R12, 0x1, PT ;  /* 0x000000010c00780c */ /* 0x000fc80003f05270 */
[----:B--2---:R0:W-:Y:S09]  /*0580*/  ST.E.U8 desc[UR36][R6.64], R11 ;  /* 0x0000000b06007985 */ /* 0x0041f2000c101124 */
[----:B------:R-:W-:Y:S05]  /*0590*/  @!P0 BRA `(.L_x_2) ;  /* 0x0000000000148947 */ /* 0x000fea0003800000 */
[----:B------:R-:W2:Y:S01]  /*05a0*/  LDG.E.U8 R9, desc[UR36][R2.64+0x1] ;  /* 0x0000012402097981 */ /* 0x000ea2000c1e1100 */
[----:B------:R-:W-:-:S03]  /*05b0*/  ISETP.NE.AND P0, PT, R12, 0x2, PT ;  /* 0x000000020c00780c */ /* 0x000fc60003f05270 */
[----:B--2---:R2:W-:Y:S10]  /*05c0*/  ST.E.U8 desc[UR36][R6.64+0x1], R9 ;  /* 0x0000010906007985 */ /* 0x0045f4000c101124 */
[----:B0-----:R-:W3:Y:S04]  /*05d0*/  @P0 LDG.E.U8 R11, desc[UR36][R2.64+0x2] ;  /* 0x00000224020b0981 */ /* 0x001ee8000c1e1100 */
[----:B---3--:R2:W-:Y:S02]  /*05e0*/  @P0 ST.E.U8 desc[UR36][R6.64+0x2], R11 ;  /* 0x0000020b06000985 */ /* 0x0085e4000c101124 */
.L_x_2:
[----:B------:R-:W-:Y:S05]  /*05f0*/  BSYNC.RECONVERGENT B0 ;  /* 0x0000000000007941 */ /* 0x000fea0003800200 */
.L_x_1:
[----:B------:R-:W3:Y:S01]  /*0600*/  LDC.64 R2, c[0x0][0x390] ;  /* 0x0000e400ff027b82 */ /* 0x000ee20000000a00 */
[----:B------:R-:W4:Y:S07]  /*0610*/  LDG.E R0, desc[UR36][R16.64] ;  /* 0x0000002410007981 */ /* 0x000f2e000c1e1900 */
[----:B--2---:R-:W2:Y:S01]  /*0620*/  LDC.64 R8, c[0x0][0x398] ;  /* 0x0000e600ff087b82 */ /* 0x004ea20000000a00 */
[----:B---3--:R-:W-:-:S05]  /*0630*/  IMAD.WIDE R2, R18, 0x4, R2 ;  /* 0x0000000412027825 */ /* 0x008fca00078e0202 */
[----:B01----:R0:W5:Y:S01]  /*0640*/  LDG.E R6, desc[UR36][R2.64] ;  /* 0x0000002402067981 */ /* 0x003162000c1e1900 */
[----:B--2---:R-:W-:-:S05]  /*0650*/  IMAD.WIDE R8, R18, 0x4, R8 ;  /* 0x0000000412087825 */ /* 0x004fca00078e0208 */
[----:B------:R0:W5:Y:S01]  /*0660*/  LDG.E R7, desc[UR36][R8.64] ;  /* 0x0000002408077981 */ /* 0x000162000c1e1900 */
[----:B------:R-:W-:Y:S01]  /*0670*/  BSSY.RECONVERGENT B0, `(.L_x_6) ;  /* 0x000005e000007945 */ /* 0x000fe20003800200 */
[----:B------:R-:W-:Y:S01]  /*0680*/  IMAD.MOV.U32 R21, RZ, RZ, RZ ;  /* 0x000000ffff157224 */ /* 0x000fe200078e00ff */
[----:B----4-:R-:W-:-:S13]  /*0690*/  ISETP.GE.AND P0, PT, R0, 0x1, PT ;  /* 0x000000010000780c */ /* 0x010fda0003f06270 */
[----:B0-----:R-:W-:Y:S05]  /*06a0*/  @!P0 BRA `(.L_x_7) ;  /* 0x0000000400688947 */ /* 0x001fea0003800000 */
[C---:B------:R-:W-:Y:S01]  /*06b0*/  ISETP.GE.U32.AND P0, PT, R0.reuse, 0x10, PT ;  /* 0x000000100000780c */ /* 0x040fe20003f06070 */
[----:B------:R-:W-:Y:S01]  /*06c0*/  BSSY.RECONVERGENT B1, `(.L_x_8) ;  /* 0x0000026000017945 */ /* 0x000fe20003800200 */
[----:B------:R-:W-:Y:S01]  /*06d0*/  LOP3.LUT R26, R0, 0xf, RZ, 0xc0, !PT ;  /* 0x0000000f001a7812 */ /* 0x000fe200078ec0ff */
[----:B------:R-:W-:Y:S02]  /*06e0*/  IMAD.MOV.U32 R9, RZ, RZ, RZ ;  /* 0x000000ffff097224 */ /* 0x000fe400078e00ff */
[----:B------:R-:W-:Y:S01]  /*06f0*/  IMAD.MOV.U32 R21, RZ, RZ, RZ ;  /* 0x000000ffff157224 */ /* 0x000fe200078e00ff */
[----:B------:R-:W-:-:S07]  /*0700*/  ISETP.NE.AND P1, PT, R26, RZ, PT ;  /* 0x000000ff1a00720c */ /* 0x000fce0003f25270 */
[----:B------:R-:W-:Y:S06]  /*0710*/  @!P0 BRA `(.L_x_9) ;  /* 0x0000000000808947 */ /* 0x000fec0003800000 */
[----:B------:R-:W-:Y:S01]  /*0720*/  LOP3.LUT R9, R0, 0x7ffffff0, RZ, 0xc0, !PT ;  /* 0x7ffffff000097812 */ /* 0x000fe200078ec0ff */
[----:B------:R-:W-:Y:S02]  /*0730*/  IMAD.MOV.U32 R12, RZ, RZ, RZ ;  /* 0x000000ffff0c7224 */ /* 0x000fe400078e00ff */
[----:B------:R-:W-:-:S07]  /*0740*/  IMAD.MOV.U32 R21, RZ, RZ, RZ ;  /* 0x000000ffff157224 */ /* 0x000fce00078e00ff */
.L_x_10:
[----:B------:R-:W-:-:S05]  /*0750*/  IADD3 R2, P0, PT, R12, R4, RZ ;  /* 0x000000040c027210 */ /* 0x000fca0007f1e0ff */
[----:B------:R-:W-:-:S05]  /*0760*/  IMAD.X R3, RZ, RZ, R5, P0 ;  /* 0x000000ffff037224 */ /* 0x000fca00000e0605 */
[----:B------:R-:W2:Y:S04]  /*0770*/  LD.E.S8 R20, desc[UR36][R2.64] ;  /* 0x0000002402147980 */ /* 0x000ea8000c101300 */
[----:B------:R-:W2:Y:S04]  /*0780*/  LD.E.S8 R22, desc[UR36][R2.64+0x1] ;  /* 0x0000012402167980 */ /* 0x000ea8000c101300 */
[----:B------:R-:W3:Y:S04]  /*0790*/  LD.E.S8 R23, desc[UR36][R2.64+0x2] ;  /* 0x0000022402177980 */ /* 0x000ee8000c101300 */
[----:B------:R-:W3:Y:S04]  /*07a0*/  LD.E.S8 R24, desc[UR36][R2.64+0x3] ;  /* 0x0000032402187980 */ /* 0x000ee8000c101300 */
[----:B------:R-:W4:Y:S04]  /*07b0*/  LD.E.S8 R8, desc[UR36][R2.64+0x4] ;  /* 0x0000042402087980 */ /* 0x000f28000c101300 */
[----:B------:R-:W4:Y:S04]  /*07c0*/  LD.E.S8 R11, desc[UR36][R2.64+0x5] ;  /* 0x00000524020b7980 */ /* 0x000f28000c101300 */
[----:B------:R-:W4:Y:S04]  /*07d0*/  LD.E.S8 R10, desc[UR36][R2.64+0x6] ;  /* 0x00000624020a7980 */ /* 0x000f28000c101300 */
[----:B------:R-:W4:Y:S04]  /*07e0*/  LD.E.S8 R15, desc[UR36][R2.64+0x7] ;  /* 0x00000724020f7980 */ /* 0x000f28000c101300 */
[----:B------:R-:W4:Y:S04]  /*07f0*/  LD.E.S8 R14, desc[UR36][R2.64+0x8] ;  /* 0x00000824020e7980 */ /* 0x000f28000c101300 */
[----:B------:R-:W4:Y:S04]  /*0800*/  LD.E.S8 R13, desc[UR36][R2.64+0x9] ;  /* 0x00000924020d7980 */ /* 0x000f28000c101300 */
[----:B------:R-:W4:Y:S01]  /*0810*/  LD.E.S8 R25, desc[UR36][R2.64+0xf] ;  /* 0x00000f2402197980 */ /* 0x000f22000c101300 */
[----:B--2---:R-:W-:-:S03]  /*0820*/  IADD3 R22, PT, PT, R22, R21, R20 ;  /* 0x0000001516167210 */ /* 0x004fc60007ffe014 */
[----:B------:R-:W2:Y:S04]  /*0830*/  LD.E.S8 R20, desc[UR36][R2.64+0xa] ;  /* 0x00000a2402147980 */ /* 0x000ea8000c101300 */
[----:B------:R-:W2:Y:S01]  /*0840*/  LD.E.S8 R21, desc[UR36][R2.64+0xb] ;  /* 0x00000b2402157980 */ /* 0x000ea2000c101300 */
[----:B---3--:R-:W-:-:S03]  /*0850*/  IADD3 R27, PT, PT, R24, R22, R23 ;  /* 0x00000016181b7210 */ /* 0x008fc60007ffe017 */
[----:B------:R-:W3:Y:S04]  /*0860*/  LD.E.S8 R24, desc[UR36][R2.64+0xc] ;  /* 0x00000c2402187980 */ /* 0x000ee8000c101300 */
[----:B------:R-:W3:Y:S04]  /*0870*/  LD.E.S8 R23, desc[UR36][R2.64+0xd] ;  /* 0x00000d2402177980 */ /* 0x000ee8000c101300 */
[----:B------:R-:W3:Y:S01]  /*0880*/  LD.E.S8 R22, desc[UR36][R2.64+0xe] ;  /* 0x00000e2402167980 */ /* 0x000ee2000c101300 */
[----:B----4-:R-:W-:Y:S01]  /*0890*/  IADD3 R8, PT, PT, R11, R27, R8 ;  /* 0x0000001b0b087210 */ /* 0x010fe20007ffe008 */
[----:B------:R-:W-:-:S03]  /*08a0*/  VIADD R12, R12, 0x10 ;  /* 0x000000100c0c7836 */ /* 0x000fc60000000000 */
[----:B------:R-:W-:Y:S02]  /*08b0*/  IADD3 R8, PT, PT, R15, R8, R10 ;  /* 0x000000080f087210 */ /* 0x000fe40007ffe00a */
[----:B------:R-:W-:Y:S02]  /*08c0*/  ISETP.NE.AND P0, PT, R12, R9, PT ;  /* 0x000000090c00720c */ /* 0x000fe40003f05270 */
[----:B------:R-:W-:-:S04]  /*08d0*/  IADD3 R8, PT, PT, R13, R8, R14 ;  /* 0x000000080d087210 */ /* 0x000fc80007ffe00e */
[----:B--2---:R-:W-:-:S04]  /*08e0*/  IADD3 R8, PT, PT, R21, R8, R20 ;  /* 0x0000000815087210 */ /* 0x004fc80007ffe014 */
[----:B---3--:R-:W-:-:S04]  /*08f0*/  IADD3 R8, PT, PT, R23, R8, R24 ;  /* 0x0000000817087210 */ /* 0x008fc80007ffe018 */
[----:B------:R-:W-:Y:S01]  /*0900*/  IADD3 R21, PT, PT, R25, R8, R22 ;  /* 0x0000000819157210 */ /* 0x000fe20007ffe016 */
[----:B------:R-:W-:Y:S06]  /*0910*/  @P0 BRA `(.L_x_10) ;  /* 0xfffffffc008c0947 */ /* 0x000fec000383ffff */
.L_x_9:
[----:B------:R-:W-:Y:S05]  /*0920*/  BSYNC.RECONVERGENT B1 ;  /* 0x0000000000017941 */ /* 0x000fea0003800200 */
.L_x_8:
[----:B------:R-:W-:Y:S05]  /*0930*/  @!P1 BRA `(.L_x_7) ;  /* 0x0000000000c49947 */ /* 0x000fea0003800000 */
[----:B------:R-:W-:Y:S01]  /*0940*/  ISETP.GE.U32.AND P0, PT, R26, 0x8, PT ;  /* 0x000000081a00780c */ /* 0x000fe20003f06070 */
[----:B------:R-:W-:Y:S01]  /*0950*/  BSSY.RECONVERGENT B1, `(.L_x_11) ;  /* 0x0000013000017945 */ /* 0x000fe20003800200 */
[----:B------:R-:W-:-:S04]  /*0960*/  LOP3.LUT R22, R0, 0x7, RZ, 0xc0, !PT ;  /* 0x0000000700167812 */ /* 0x000fc800078ec0ff */
[----:B------:R-:W-:-:S07]  /*0970*/  ISETP.NE.AND P1, PT, R22, RZ, PT ;  /* 0x000000ff1600720c */ /* 0x000fce0003f25270 */
[----:B------:R-:W-:Y:S06]  /*0980*/  @!P0 BRA `(.L_x_12) ;  /* 0x00000000003c8947 */ /* 0x000fec0003800000 */
        /* <DEDUP_REMOVED lines=9> */
[----:B------:R-:W4:Y:S01]  /*0a20*/  LD.E.S8 R20, desc[UR36][R2.64+0x7] ;  /* 0x0000072402147980 */ /* 0x000f22000c101300 */
[----:B------:R-:W-:Y:S01]  /*0a30*/  VIADD R9, R9, 0x8 ;  /* 0x0000000809097836 */ /* 0x000fe20000000000 */
[----:B--2---:R-:W-:-:S04]  /*0a40*/  IADD3 R8, PT, PT, R10, R21, R8 ;  /* 0x000000150a087210 */ /* 0x004fc80007ffe008 */
[----:B---3--:R-:W-:-:S04]  /*0a50*/  IADD3 R8, PT, PT, R12, R8, R11 ;  /* 0x000000080c087210 */ /* 0x008fc80007ffe00b */
[----:B----4-:R-:W-:-:S04]  /*0a60*/  IADD3 R8, PT, PT, R14, R8, R13 ;  /* 0x000000080e087210 */ /* 0x010fc80007ffe00d */
[----:B------:R-:W-:-:S07]  /*0a70*/  IADD3 R21, PT, PT, R20, R8, R15 ;  /* 0x0000000814157210 */ /* 0x000fce0007ffe00f */
.L_x_12:
[----:B------:R-:W-:Y:S05]  /*0a80*/  BSYNC.RECONVERGENT B1 ;  /* 0x0000000000017941 */ /* 0x000fea0003800200 */
.L_x_11:
        /* <DEDUP_REMOVED lines=11> */
[----:B------:R-:W3:Y:S01]  /*0b40*/  LD.E.S8 R12, desc[UR36][R2.64+0x3] ;  /* 0x00000324020c7980 */ /* 0x000ee2000c101300 */
[----:B------:R-:W-:Y:S01]  /*0b50*/  VIADD R9, R9, 0x4 ;  /* 0x0000000409097836 */ /* 0x000fe20000000000 */
[----:B--2---:R-:W-:-:S04]  /*0b60*/  IADD3 R0, PT, PT, R10, R21, R0 ;  /* 0x000000150a007210 */ /* 0x004fc80007ffe000 */
[----:B---3--:R-:W-:-:S07]  /*0b70*/  IADD3 R21, PT, PT, R12, R0, R11 ;  /* 0x000000000c157210 */ /* 0x008fce0007ffe00b */
.L_x_14:
[----:B------:R-:W-:Y:S05]  /*0b80*/  BSYNC.RECONVERGENT B1 ;  /* 0x0000000000017941 */ /* 0x000fea0003800200 */
.L_x_13:
[----:B------:R-:W-:Y:S05]  /*0b90*/  @!P1 BRA `(.L_x_7) ;  /* 0x00000000002c9947 */ /* 0x000fea0003800000 */
[----:B------:R-:W-:-:S05]  /*0ba0*/  IADD3 R2, P0, PT, R9, R4, RZ ;  /* 0x0000000409027210 */ /* 0x000fca0007f1e0ff */
[----:B------:R-:W-:-:S05]  /*0bb0*/  IMAD.X R3, RZ, RZ, R5, P0 ;  /* 0x000000ffff037224 */ /* 0x000fca00000e0605 */
[----:B------:R-:W2:Y:S01]  /*0bc0*/  LD.E.S8 R0, desc[UR36][R2.64] ;  /* 0x0000002402007980 */ /* 0x000ea2000c101300 */
[----:B------:R-:W-:Y:S01]  /*0bd0*/  ISETP.NE.AND P0, PT, R8, 0x1, PT ;  /* 0x000000010800780c */ /* 0x000fe20003f05270 */
[----:B--2---:R-:W-:-:S12]  /*0be0*/  IMAD.IADD R21, R21, 0x1, R0 ;  /* 0x0000000115157824 */ /* 0x004fd800078e0200 */
[----:B------:R-:W-:Y:S05]  /*0bf0*/  @!P0 BRA `(.L_x_7) ;  /* 0x0000000000148947 */ /* 0x000fea0003800000 */
[----:B------:R-:W-:Y:S01]  /*0c00*/  ISETP.NE.AND P0, PT, R8, 0x2, PT ;  /* 0x000000020800780c */ /* 0x000fe20003f05270 */
[----:B------:R-:W2:-:S12]  /*0c10*/  LD.E.S8 R0, desc[UR36][R2.64+0x1] ;  /* 0x0000012402007980 */ /* 0x000e98000c101300 */
[----:B------:R-:W3:Y:S01]  /*0c20*/  @P0 LD.E.S8 R8, desc[UR36][R2.64+0x2] ;  /* 0x0000022402080980 */ /* 0x000ee2000c101300 */
[----:B--2---:R-:W-:-:S04]  /*0c30*/  IMAD.IADD R21, R21, 0x1, R0 ;  /* 0x0000000115157824 */ /* 0x004fc800078e0200 */
[----:B---3--:R-:W-:-:S07]  /*0c40*/  @P0 IMAD.IADD R21, R21, 0x1, R8 ;  /* 0x0000000115150824 */ /* 0x008fce00078e0208 */
.L_x_7:
[----:B------:R-:W-:Y:S05]  /*0c50*/  BSYNC.RECONVERGENT B0 ;  /* 0x0000000000007941 */ /* 0x000fea0003800200 */
.L_x_6:
[----:B-----5:R-:W-:Y:S01]  /*0c60*/  LOP3.LUT R6, R21, R6, RZ, 0x3c, !PT ;  /* 0x0000000615067212 */ /* 0x020fe200078e3cff */
[----:B------:R-:W-:Y:S03]  /*0c70*/  BSSY.RECONVERGENT B0, `(.L_x_15) ;  /* 0x00000de000007945 */ /* 0x000fe60003800200 */
[----:B------:R-:W-:-:S05]  /*0c80*/  I2FP.F32.S32 R6, R6 ;  /* 0x0000000600067245 */ /* 0x000fca0000201400 */
[----:B------:R-:W-:-:S04]  /*0c90*/  FMUL R6, R7, R6 ;  /* 0x0000000607067220 */ /* 0x000fc80000400000 */
[----:B------:R-:W0:Y:S02]  /*0ca0*/  F2I.TRUNC.NTZ R0, R6 ;  /* 0x0000000600007305 */ /* 0x000e24000020f100 */
[----:B0-----:R-:W-:-:S05]  /*0cb0*/  I2FP.F32.S32 R3, R0 ;  /* 0x0000000000037245 */ /* 0x001fca0000201400 */
[----:B------:R-:W-:-:S05]  /*0cc0*/  FADD R8, R6, -R3 ;  /* 0x8000000306087221 */ /* 0x000fca0000000000 */
[----:B------:R-:W-:-:S13]  /*0cd0*/  FSETP.GT.AND P0, PT, R8, 0.5, PT ;  /* 0x3f0000000800780b */ /* 0x000fda0003f04000 */
[----:B------:R-:W-:Y:S05]  /*0ce0*/  @!P0 BRA `(.L_x_16) ;  /* 0x0000000c00588947 */ /* 0x000fea0003800000 */
[----:B------:R-:W0:Y:S01]  /*0cf0*/  S2R R7, SR_LANEID ;  /* 0x0000000000077919 */ /* 0x000e220000000000 */
[----:B------:R-:W-:Y:S01]  /*0d00*/  VOTEU.ANY UR4, UPT, PT ;  /* 0x0000000000047886 */ /* 0x000fe200038e0100 */
[----:B------:R-:W1:Y:S01]  /*0d10*/  LDC.64 R2, c[0x0][0x3b0] ;  /* 0x0000ec00ff027b82 */ /* 0x000e620000000a00 */
[----:B------:R-:W0:Y:S08]  /*0d20*/  FLO.U32 R6, UR4 ;  /* 0x0000000400067d00 */ /* 0x000e3000080e0000 */
[----:B------:R-:W1:Y:S01]  /*0d30*/  POPC R9, UR4 ;  /* 0x0000000400097d09 */ /* 0x000e620008000000 */
[----:B------:R-:W2:Y:S01]  /*0d40*/  LDC.64 R10, c[0x0][0x3b8] ;  /* 0x0000ee00ff0a7b82 */ /* 0x000ea20000000a00 */
[----:B0-----:R-:W-:-:S13]  /*0d50*/  ISETP.EQ.U32.AND P0, PT, R6, R7, PT ;  /* 0x000000070600720c */ /* 0x001fda0003f02070 */
[----:B-1----:R-:W3:Y:S04]  /*0d60*/  @P0 ATOMG.E.ADD.STRONG.GPU PT, R3, desc[UR36][R2.64], R9 ;  /* 0x80000009020309a8 */ /* 0x002ee800081ef124 */
[----:B------:R-:W4:Y:S04]  /*0d70*/  LDG.E R17, desc[UR36][R16.64] ;  /* 0x0000002410117981 */ /* 0x000f28000c1e1900 */
[----:B--2---:R-:W2:Y:S01]  /*0d80*/  LDG.E R10, desc[UR36][R10.64] ;  /* 0x000000240a0a7981 */ /* 0x004ea2000c1e1900 */
[----:B------:R-:W-:Y:S01]  /*0d90*/  BSSY.RECONVERGENT B1, `(.L_x_17) ;  /* 0x000006c000017945 */ /* 0x000fe20003800200 */
[----:B------:R-:W-:Y:S01]  /*0da0*/  FMUL R8, R8, 100 ;  /* 0x42c8000008087820 */ /* 0x000fe20000400000 */
[----:B------:R-:W0:Y:S02]  /*0db0*/  S2R R0, SR_LTMASK ;  /* 0x0000000000007919 */ /* 0x000e240000003900 */
[----:B0-----:R-:W-:-:S06]  /*0dc0*/  LOP3.LUT R12, R0, UR4, RZ, 0xc0, !PT ;  /* 0x00000004000c7c12 */ /* 0x001fcc000f8ec0ff */
[----:B------:R-:W0:Y:S01]  /*0dd0*/  POPC R12, R12 ;  /* 0x0000000c000c7309 */ /* 0x000e220000000000 */
[----:B---3--:R-:W0:Y:S01]  /*0de0*/  SHFL.IDX PT, R7, R3, R6, 0x1f ;  /* 0x00001f0603077589 */ /* 0x008e2200000e0000 */
[----:B----4-:R-:W-:Y:S01]  /*0df0*/  ISETP.GE.AND P0, PT, R17, 0x1, PT ;  /* 0x000000011100780c */ /* 0x010fe20003f06270 */
[----:B0-----:R-:W-:-:S04]  /*0e00*/  IMAD.IADD R7, R7, 0x1, R12 ;  /* 0x0000000107077824 */ /* 0x001fc800078e020c */
[----:B--2---:R-:W-:-:S04]  /*0e10*/  IMAD R7, R7, R10, RZ ;  /* 0x0000000a07077224 */ /* 0x004fc800078e02ff */
[----:B------:R-:W-:-:S04]  /*0e20*/  IMAD.IADD R0, R10, 0x1, R7 ;  /* 0x000000010a007824 */ /* 0x000fc800078e0207 */
[----:B------:R-:W-:Y:S05]  /*0e30*/  @!P0 BRA `(.L_x_18) ;  /* 0x0000000400848947 */ /* 0x000fea0003800000 */
[C---:B------:R-:W-:Y:S01]  /*0e40*/  ISETP.GE.U32.AND P1, PT, R17.reuse, 0x4, PT ;  /* 0x000000041100780c */ /* 0x040fe20003f26070 */
[----:B------:R-:W-:Y:S01]  /*0e50*/  BSSY.RECONVERGENT B2, `(.L_x_19) ;  /* 0x0000036000027945 */ /* 0x000fe20003800200 */
[----:B------:R-:W-:Y:S01]  /*0e60*/  LOP3.LUT R16, R17, 0x3, RZ, 0xc0, !PT ;  /* 0x0000000311107812 */ /* 0x000fe200078ec0ff */
[----:B------:R-:W-:Y:S02]  /*0e70*/  IMAD.MOV.U32 R11, RZ, RZ, RZ ;  /* 0x000000ffff0b7224 */ /* 0x000fe400078e00ff */
[----:B------:R-:W-:Y:S01]  /*0e80*/  IMAD.MOV.U32 R9, RZ, RZ, R7 ;  /* 0x000000ffff097224 */ /* 0x000fe200078e0007 */
[----:B------:R-:W-:-:S07]  /*0e90*/  ISETP.NE.AND P0, PT, R16, RZ, PT ;  /* 0x000000ff1000720c */ /* 0x000fce0003f05270 */
[----:B------:R-:W-:Y:S06]  /*0ea0*/  @!P1 BRA `(.L_x_20) ;  /* 0x0000000000c09947 */ /* 0x000fec0003800000 */
[----:B------:R-:W-:Y:S01]  /*0eb0*/  LOP3.LUT R11, R17, 0x7ffffffc, RZ, 0xc0, !PT ;  /* 0x7ffffffc110b7812 */ /* 0x000fe200078ec0ff */
[----:B------:R-:W-:Y:S02]  /*0ec0*/  IMAD.MOV.U32 R9, RZ, RZ, R7 ;  /* 0x000000ffff097224 */ /* 0x000fe400078e0007 */
[----:B------:R-:W-:-:S07]  /*0ed0*/  IMAD.MOV.U32 R10, RZ, RZ, RZ ;  /* 0x000000ffff0a7224 */ /* 0x000fce00078e00ff */
.L_x_21:
[----:B------:R-:W-:Y:S01]  /*0ee0*/  IADD3 R2, P1, PT, R10, R4, RZ ;  /* 0x000000040a027210 */ /* 0x000fe20007f3e0ff */
[----:B0-----:R-:W0:Y:S04]  /*0ef0*/  LDCU.64 UR4, c[0x0][0x3a0] ;  /* 0x00007400ff0477ac */ /* 0x001e280008000a00 */
[----:B------:R-:W-:-:S05]  /*0f00*/  IMAD.X R3, RZ, RZ, R5, P1 ;  /* 0x000000ffff037224 */ /* 0x000fca00008e0605 */
[----:B------:R-:W2:Y:S02]  /*0f10*/  LD.E.U8 R7, desc[UR36][R2.64] ;  /* 0x0000002402077980 */ /* 0x000ea4000c101100 */
[C---:B--2---:R-:W-:Y:S01]  /*0f20*/  VIADD R6, R7.reuse, 0xffffff9f ;  /* 0xffffff9f07067836 */ /* 0x044fe20000000000 */
[C---:B------:R-:W-:Y:S01]  /*0f30*/  ISETP.NE.AND P2, PT, R7.reuse, 0x20, PT ;  /* 0x000000200700780c */ /* 0x040fe20003f45270 */
[----:B------:R-:W-:-:S03]  /*0f40*/  VIADD R12, R7, 0xffffffe0 ;  /* 0xffffffe0070c7836 */ /* 0x000fc60000000000 */
[----:B------:R-:W-:-:S04]  /*0f50*/  LOP3.LUT R6, R6, 0xff, RZ, 0xc0, !PT ;  /* 0x000000ff06067812 */ /* 0x000fc800078ec0ff */
[----:B------:R-:W-:Y:S02]  /*0f60*/  ISETP.GE.U32.AND P1, PT, R6, 0x1a, PT ;  /* 0x0000001a0600780c */ /* 0x000fe40003f26070 */
[C---:B0-----:R-:W-:Y:S02]  /*0f70*/  IADD3 R6, P3, PT, R9.reuse, UR4, RZ ;  /* 0x0000000409067c10 */ /* 0x041fe4000ff7e0ff */
[----:B------:R-:W-:Y:S02]  /*0f80*/  SEL R12, R12, R7, !P1 ;  /* 0x000000070c0c7207 */ /* 0x000fe40004800000 */
[----:B------:R-:W-:Y:S02]  /*0f90*/  LEA.HI.X.SX32 R7, R9, UR5, 0x1, P3 ;  /* 0x0000000509077c11 */ /* 0x000fe400098f0eff */
[----:B------:R-:W-:-:S05]  /*0fa0*/  SEL R13, R12, 0x5f, P2 ;  /* 0x0000005f0c0d7807 */ /* 0x000fca0001000000 */
[----:B------:R0:W-:Y:S04]  /*0fb0*/  STG.E.U8 desc[UR36][R6.64], R13 ;  /* 0x0000000d06007986 */ /* 0x0001e8000c101124 */
[----:B------:R-:W2:Y:S02]  /*0fc0*/  LD.E.U8 R12, desc[UR36][R2.64+0x1] ;  /* 0x00000124020c7980 */ /* 0x000ea4000c101100 */
[C---:B--2---:R-:W-:Y:S01]  /*0fd0*/  VIADD R14, R12.reuse, 0xffffff9f ;  /* 0xffffff9f0c0e7836 */ /* 0x044fe20000000000 */
[C---:B------:R-:W-:Y:S01]  /*0fe0*/  ISETP.NE.AND P2, PT, R12.reuse, 0x20, PT ;  /* 0x000000200c00780c */ /* 0x040fe20003f45270 */
[----:B------:R-:W-:-:S03]  /*0ff0*/  VIADD R15, R12, 0xffffffe0 ;  /* 0xffffffe00c0f7836 */ /* 0x000fc60000000000 */
[----:B------:R-:W-:-:S04]  /*1000*/  LOP3.LUT R14, R14, 0xff, RZ, 0xc0, !PT ;  /* 0x000000ff0e0e7812 */ /* 0x000fc800078ec0ff */
[----:B------:R-:W-:-:S04]  /*1010*/  ISETP.GE.U32.AND P1, PT, R14, 0x1a, PT ;  /* 0x0000001a0e00780c */ /* 0x000fc80003f26070 */
[----:B------:R-:W-:-:S04]  /*1020*/  SEL R15, R15, R12, !P1 ;  /* 0x0000000c0f0f7207 */ /* 0x000fc80004800000 */
[----:B------:R-:W-:-:S05]  /*1030*/  SEL R15, R15, 0x5f, P2 ;  /* 0x0000005f0f0f7807 */ /* 0x000fca0001000000 */
[----:B------:R1:W-:Y:S04]  /*1040*/  STG.E.U8 desc[UR36][R6.64+0x1], R15 ;  /* 0x0000010f06007986 */ /* 0x0003e8000c101124 */
[----:B------:R-:W0:Y:S02]  /*1050*/  LD.E.U8 R12, desc[UR36][R2.64+0x2] ;  /* 0x00000224020c7980 */ /* 0x000e24000c101100 */
[C---:B0-----:R-:W-:Y:S01]  /*1060*/  VIADD R13, R12.reuse, 0xffffff9f ;  /* 0xffffff9f0c0d7836 */ /* 0x041fe20000000000 */
[C---:B------:R-:W-:Y:S01]  /*1070*/  ISETP.NE.AND P2, PT, R12.reuse, 0x20, PT ;  /* 0x000000200c00780c */ /* 0x040fe20003f45270 */
[----:B------:R-:W-:-:S03]  /*1080*/  VIADD R17, R12, 0xffffffe0 ;  /* 0xffffffe00c117836 */ /* 0x000fc60000000000 */
[----:B------:R-:W-:-:S04]  /*1090*/  LOP3.LUT R13, R13, 0xff, RZ, 0xc0, !PT ;  /* 0x000000ff0d0d7812 */ /* 0x000fc800078ec0ff */
[----:B------:R-:W-:-:S04]  /*10a0*/  ISETP.GE.U32.AND P1, PT, R13, 0x1a, PT ;  /* 0x0000001a0d00780c */ /* 0x000fc80003f26070 */
[----:B------:R-:W-:-:S04]  /*10b0*/  SEL R17, R17, R12, !P1 ;  /* 0x0000000c11117207 */ /* 0x000fc80004800000 */
[----:B------:R-:W-:-:S05]  /*10c0*/  SEL R17, R17, 0x5f, P2 ;  /* 0x0000005f11117807 */ /* 0x000fca0001000000 */
[----:B------:R0:W-:Y:S04]  /*10d0*/  STG.E.U8 desc[UR36][R6.64+0x2], R17 ;  /* 0x0000021106007986 */ /* 0x0001e8000c101124 */
[----:B------:R-:W2:Y:S01]  /*10e0*/  LD.E.U8 R12, desc[UR36][R2.64+0x3] ;  /* 0x00000324020c7980 */ /* 0x000ea2000c101100 */
[----:B------:R-:W-:Y:S02]  /*10f0*/  VIADD R10, R10, 0x4 ;  /* 0x000000040a0a7836 */ /* 0x000fe40000000000 */
[----:B------:R-:W-:Y:S02]  /*1100*/  VIADD R9, R9, 0x4 ;  /* 0x0000000409097836 */ /* 0x000fe40000000000 */
[C---:B--2---:R-:W-:Y:S01]  /*1110*/  VIADD R13, R12.reuse, 0xffffff9f ;  /* 0xffffff9f0c0d7836 */ /* 0x044fe20000000000 */
[C---:B------:R-:W-:Y:S01]  /*1120*/  ISETP.NE.AND P2, PT, R12.reuse, 0x20, PT ;  /* 0x000000200c00780c */ /* 0x040fe20003f45270 */
[----:B-1----:R-:W-:-:S03]  /*1130*/  VIADD R15, R12, 0xffffffe0 ;  /* 0xffffffe00c0f7836 */ /* 0x002fc60000000000 */
[----:B------:R-:W-:-:S04]  /*1140*/  LOP3.LUT R13, R13, 0xff, RZ, 0xc0, !PT ;  /* 0x000000ff0d0d7812 */ /* 0x000fc800078ec0ff */
[----:B------:R-:W-:-:S04]  /*1150*/  ISETP.GE.U32.AND P1, PT, R13, 0x1a, PT ;  /* 0x0000001a0d00780c */ /* 0x000fc80003f26070 */
[----:B------:R-:W-:Y:S02]  /*1160*/  SEL R15, R15, R12, !P1 ;  /* 0x0000000c0f0f7207 */ /* 0x000fe40004800000 */
[----:B------:R-:W-:Y:S02]  /*1170*/  ISETP.NE.AND P1, PT, R10, R11, PT ;  /* 0x0000000b0a00720c */ /* 0x000fe40003f25270 */
[----:B------:R-:W-:-:S05]  /*1180*/  SEL R15, R15, 0x5f, P2 ;  /* 0x0000005f0f0f7807 */ /* 0x000fca0001000000 */
[----:B------:R0:W-:Y:S06]  /*1190*/  STG.E.U8 desc[UR36][R6.64+0x3], R15 ;  /* 0x0000030f06007986 */ /* 0x0001ec000c101124 */
[----:B------:R-:W-:Y:S05]  /*11a0*/  @P1 BRA `(.L_x_21) ;  /* 0xfffffffc004c1947 */ /* 0x000fea000383ffff */
.L_x_20:
[----:B------:R-:W-:Y:S05]  /*11b0*/  BSYNC.RECONVERGENT B2 ;  /* 0x0000000000027941 */ /* 0x000fea0003800200 */
.L_x_19:
[----:B0-----:R-:W-:Y:S01]  /*11c0*/  IMAD.MOV.U32 R7, RZ, RZ, R9 ;  /* 0x000000ffff077224 */ /* 0x001fe200078e0009 */
[----:B------:R-:W-:Y:S06]  /*11d0*/  @!P0 BRA `(.L_x_18) ;  /* 0x00000000009c8947 */ /* 0x000fec0003800000 */
[----:B------:R-:W-:Y:S01]  /*11e0*/  IADD3 R4, P0, PT, R11, R4, RZ ;  /* 0x000000040b047210 */ /* 0x000fe20007f1e0ff */
[----:B------:R-:W0:Y:S04]  /*11f0*/  LDCU.64 UR4, c[0x0][0x3a0] ;  /* 0x00007400ff0477ac */ /* 0x000e280008000a00 */
[----:B------:R-:W-:-:S05]  /*1200*/  IMAD.X R5, RZ, RZ, R5, P0 ;  /* 0x000000ffff057224 */ /* 0x000fca00000e0605 */
[----:B------:R-:W2:Y:S01]  /*1210*/  LD.E.U8 R3, desc[UR36][R4.64] ;  /* 0x0000002404037980 */ /* 0x000ea2000c101100 */
[----:B------:R-:W-:Y:S02]  /*1220*/  VIADD R7, R9, 0x1 ;  /* 0x0000000109077836 */ /* 0x000fe40000000000 */
        /* <DEDUP_REMOVED lines=8> */
[----:B------:R-:W-:Y:S02]  /*12b0*/  SEL R11, R6, 0x5f, P1 ;  /* 0x0000005f060b7807 */ /* 0x000fe40000800000 */
[----:B------:R-:W-:-:S03]  /*12c0*/  ISETP.NE.AND P0, PT, R16, 0x1, PT ;  /* 0x000000011000780c */ /* 0x000fc60003f05270 */
[----:B------:R0:W-:Y:S10]  /*12d0*/  STG.E.U8 desc[UR36][R2.64], R11 ;  /* 0x0000000b02007986 */ /* 0x0001f4000c101124 */
[----:B------:R-:W-:Y:S05]  /*12e0*/  @!P0 BRA `(.L_x_18) ;  /* 0x0000000000588947 */ /* 0x000fea0003800000 */
[----:B------:R-:W2:Y:S02]  /*12f0*/  LD.E.U8 R6, desc[UR36][R4.64+0x1] ;  /* 0x0000012404067980 */ /* 0x000ea4000c101100 */
[C---:B--2---:R-:W-:Y:S01]  /*1300*/  VIADD R7, R6.reuse, 0xffffff9f ;  /* 0xffffff9f06077836 */ /* 0x044fe20000000000 */
[C---:B------:R-:W-:Y:S01]  /*1310*/  ISETP.NE.AND P1, PT, R6.reuse, 0x20, PT ;  /* 0x000000200600780c */ /* 0x040fe20003f25270 */
[----:B0-----:R-:W-:-:S03]  /*1320*/  VIADD R11, R6, 0xffffffe0 ;  /* 0xffffffe0060b7836 */ /* 0x001fc60000000000 */
[----:B------:R-:W-:-:S04]  /*1330*/  LOP3.LUT R7, R7, 0xff, RZ, 0xc0, !PT ;  /* 0x000000ff07077812 */ /* 0x000fc800078ec0ff */
[----:B------:R-:W-:Y:S01]  /*1340*/  ISETP.GE.U32.AND P0, PT, R7, 0x1a, PT ;  /* 0x0000001a0700780c */ /* 0x000fe20003f06070 */
[----:B------:R-:W-:-:S03]  /*1350*/  VIADD R7, R9, 0x2 ;  /* 0x0000000209077836 */ /* 0x000fc60000000000 */
[----:B------:R-:W-:Y:S02]  /*1360*/  SEL R11, R11, R6, !P0 ;  /* 0x000000060b0b7207 */ /* 0x000fe40004000000 */
[----:B------:R-:W-:Y:S02]  /*1370*/  ISETP.NE.AND P0, PT, R16, 0x2, PT ;  /* 0x000000021000780c */ /* 0x000fe40003f05270 */
[----:B------:R-:W-:-:S05]  /*1380*/  SEL R11, R11, 0x5f, P1 ;  /* 0x0000005f0b0b7807 */ /* 0x000fca0000800000 */
[----:B------:R1:W-:Y:S06]  /*1390*/  STG.E.U8 desc[UR36][R2.64+0x1], R11 ;  /* 0x0000010b02007986 */ /* 0x0003ec000c101124 */
[----:B------:R-:W-:Y:S05]  /*13a0*/  @!P0 BRA `(.L_x_18) ;  /* 0x0000000000288947 */ /* 0x000fea0003800000 */
[----:B------:R-:W2:Y:S02]  /*13b0*/  LD.E.U8 R4, desc[UR36][R4.64+0x2] ;  /* 0x0000022404047980 */ /* 0x000ea4000c101100 */
[C---:B--2---:R-:W-:Y:S01]  /*13c0*/  VIADD R6, R4.reuse, 0xffffff9f ;  /* 0xffffff9f04067836 */ /* 0x044fe20000000000 */
[C---:B------:R-:W-:Y:S01]  /*13d0*/  ISETP.NE.AND P1, PT, R4.reuse, 0x20, PT ;  /* 0x000000200400780c */ /* 0x040fe20003f25270 */
[----:B------:R-:W-:-:S03]  /*13e0*/  VIADD R7, R4, 0xffffffe0 ;  /* 0xffffffe004077836 */ /* 0x000fc60000000000 */
[----:B------:R-:W-:-:S04]  /*13f0*/  LOP3.LUT R6, R6, 0xff, RZ, 0xc0, !PT ;  /* 0x000000ff06067812 */ /* 0x000fc800078ec0ff */
[----:B------:R-:W-:-:S04]  /*1400*/  ISETP.GE.U32.AND P0, PT, R6, 0x1a, PT ;  /* 0x0000001a0600780c */ /* 0x000fc80003f06070 */
[----:B------:R-:W-:-:S04]  /*1410*/  SEL R7, R7, R4, !P0 ;  /* 0x0000000407077207 */ /* 0x000fc80004000000 */
[----:B-1----:R-:W-:Y:S01]  /*1420*/  SEL R11, R7, 0x5f, P1 ;  /* 0x0000005f070b7807 */ /* 0x002fe20000800000 */
[----:B------:R-:W-:-:S04]  /*1430*/  VIADD R7, R9, 0x3 ;  /* 0x0000000309077836 */ /* 0x000fc80000000000 */
[----:B------:R2:W-:Y:S03]  /*1440*/  STG.E.U8 desc[UR36][R2.64+0x2], R11 ;  /* 0x0000020b02007986 */ /* 0x0005e6000c101124 */
.L_x_18:
[----:B------:R-:W-:Y:S05]  /*1450*/  BSYNC.RECONVERGENT B1 ;  /* 0x0000000000017941 */ /* 0x000fea0003800200 */
.L_x_17:
[----:B------:R-:W3:Y:S01]  /*1460*/  F2I.TRUNC.NTZ R8, R8 ;  /* 0x0000000800087305 */ /* 0x000ee2000020f100 */
[----:B012---:R-:W0:Y:S01]  /*1470*/  LDC.64 R2, c[0x0][0x3a0] ;  /* 0x0000e800ff027b82 */ /* 0x007e220000000a00 */
[----:B------:R-:W-:Y:S02]  /*1480*/  IMAD.MOV.U32 R10, RZ, RZ, 0x2d ;  /* 0x0000002dff0a7424 */ /* 0x000fe400078e00ff */
[----:B------:R-:W-:Y:S02]  /*1490*/  VIADD R13, R7, 0x3 ;  /* 0x00000003070d7836 */ /* 0x000fe40000000000 */
[----:B---3--:R-:W-:-:S05]  /*14a0*/  IMAD.HI R4, R8, 0x66666667, RZ ;  /* 0x6666666708047827 */ /* 0x008fca00078e02ff */
[----:B------:R-:W-:-:S04]  /*14b0*/  SHF.R.U32.HI R5, RZ, 0x1f, R4 ;  /* 0x0000001fff057819 */ /* 0x000fc80000011604 */
[----:B------:R-:W-:Y:S02]  /*14c0*/  LEA.HI.SX32 R9, R4, R5, 0x1e ;  /* 0x0000000504097211 */ /* 0x000fe400078ff2ff */
[----:B0-----:R-:W-:-:S03]  /*14d0*/  IADD3 R4, P0, PT, R7, R2, RZ ;  /* 0x0000000207047210 */ /* 0x001fc60007f1e0ff */
[----:B------:R-:W-:Y:S01]  /*14e0*/  IMAD R6, R9, 0xf6, R8 ;  /* 0x000000f609067824 */ /* 0x000fe200078e0208 */
[----:B------:R-:W-:Y:S01]  /*14f0*/  LEA.HI.X.SX32 R5, R7, R3, 0x1, P0 ;  /* 0x0000000307057211 */ /* 0x000fe200000f0eff */
[----:B------:R-:W-:Y:S01]  /*1500*/  VIADD R9, R9, 0x30 ;  /* 0x0000003009097836 */ /* 0x000fe20000000000 */
[----:B------:R-:W-:Y:S01]  /*1510*/  ISETP.GE.AND P0, PT, R13, R0, PT ;  /* 0x000000000d00720c */ /* 0x000fe20003f06270 */
[----:B------:R-:W-:Y:S02]  /*1520*/  VIADD R11, R6, 0x30 ;  /* 0x00000030060b7836 */ /* 0x000fe40000000000 */
[----:B------:R0:W-:Y:S04]  /*1530*/  STG.E.U8 desc[UR36][R4.64], R10 ;  /* 0x0000000a04007986 */ /* 0x0001e8000c101124 */
[----:B------:R0:W-:Y:S04]  /*1540*/  STG.E.U8 desc[UR36][R4.64+0x1], R9 ;  /* 0x0000010904007986 */ /* 0x0001e8000c101124 */
[----:B------:R0:W-:Y:S02]  /*1550*/  STG.E.U8 desc[UR36][R4.64+0x2], R11 ;  /* 0x0000020b04007986 */ /* 0x0001e4000c101124 */
[----:B------:R-:W-:Y:S05]  /*1560*/  @P0 BRA `(.L_x_16) ;  /* 0x0000000400380947 */ /* 0x000fea0003800000 */
[----:B------:R-:W-:Y:S01]  /*1570*/  IMAD.IADD R0, R0, 0x1, -R7 ;  /* 0x0000000100007824 */ /* 0x000fe200078e0a07 */
[----:B------:R-:W-:Y:S03]  /*1580*/  BSSY.RECONVERGENT B1, `(.L_x_22) ;  /* 0x0000020000017945 */ /* 0x000fe60003800200 */
[C---:B------:R-:W-:Y:S02]  /*1590*/  VIADD R7, R0.reuse, 0xfffffffd ;  /* 0xfffffffd00077836 */ /* 0x040fe40000000000 */
[----:B------:R-:W-:-:S03]  /*15a0*/  VIADD R0, R0, 0xfffffffc ;  /* 0xfffffffc00007836 */ /* 0x000fc60000000000 */
[----:B------:R-:W-:Y:S02]  /*15b0*/  LOP3.LUT R8, R7, 0xf, RZ, 0xc0, !PT ;  /* 0x0000000f07087812 */ /* 0x000fe400078ec0ff */
[----:B------:R-:W-:Y:S02]  /*15c0*/  ISETP.GE.U32.AND P0, PT, R0, 0xf, PT ;  /* 0x0000000f0000780c */ /* 0x000fe40003f06070 */
[----:B------:R-:W-:-:S11]  /*15d0*/  ISETP.NE.AND P1, PT, R8, RZ, PT ;  /* 0x000000ff0800720c */ /* 0x000fd60003f25270 */
[----:B------:R-:W-:Y:S05]  /*15e0*/  @!P0 BRA `(.L_x_23) ;  /* 0x0000000000648947 */ /* 0x000fea0003800000 */
[----:B------:R-:W-:Y:S01]  /*15f0*/  IMAD.MOV.U32 R6, RZ, RZ, 0x20 ;  /* 0x00000020ff067424 */ /* 0x000fe200078e00ff */
[----:B0-----:R-:W-:Y:S01]  /*1600*/  LOP3.LUT R9, R7, 0xfffffff0, RZ, 0xc0, !PT ;  /* 0xfffffff007097812 */ /* 0x001fe200078ec0ff */
[----:B------:R-:W-:-:S07]  /*1610*/  IMAD.MOV.U32 R0, RZ, RZ, RZ ;  /* 0x000000ffff007224 */ /* 0x000fce00078e00ff */
.L_x_24:
[----:B-1----:R-:W-:Y:S01]  /*1620*/  IADD3 R4, P0, PT, R13, R2, RZ ;  /* 0x000000020d047210 */ /* 0x002fe20007f1e0ff */
[----:B------:R-:W-:-:S03]  /*1630*/  VIADD R0, R0, 0x10 ;  /* 0x0000001000007836 */ /* 0x000fc60000000000 */
[C---:B------:R-:W-:Y:S01]  /*1640*/  LEA.HI.X.SX32 R5, R13.reuse, R3, 0x1, P0 ;  /* 0x000000030d057211 */ /* 0x040fe200000f0eff */
[----:B------:R-:W-:Y:S01]  /*1650*/  VIADD R13, R13, 0x10 ;  /* 0x000000100d0d7836 */ /* 0x000fe20000000000 */
[----:B------:R-:W-:-:S03]  /*1660*/  ISETP.NE.AND P0, PT, R0, R9, PT ;  /* 0x000000090000720c */ /* 0x000fc60003f05270 */
[----:B------:R1:W-:Y:S04]  /*1670*/  STG.E.U8 desc[UR36][R4.64], R6 ;  /* 0x0000000604007986 */ /* 0x0003e8000c101124 */
        /* <DEDUP_REMOVED lines=14> */
[----:B------:R1:W-:Y:S01]  /*1760*/  STG.E.U8 desc[UR36][R4.64+0xf], R6 ;  /* 0x00000f0604007986 */ /* 0x0003e2000c101124 */
[----:B------:R-:W-:Y:S05]  /*1770*/  @P0 BRA `(.L_x_24) ;  /* 0xfffffffc00a80947 */ /* 0x000fea000383ffff */
.L_x_23:
[----:B------:R-:W-:Y:S05]  /*1780*/  BSYNC.RECONVERGENT B1 ;  /* 0x0000000000017941 */ /* 0x000fea0003800200 */
.L_x_22:
[----:B------:R-:W-:Y:S05]  /*1790*/  @!P1 BRA `(.L_x_16) ;  /* 0x0000000000ac9947 */ /* 0x000fea0003800000 */
[----:B------:R-:W-:Y:S01]  /*17a0*/  ISETP.GE.U32.AND P0, PT, R8, 0x8, PT ;  /* 0x000000080800780c */ /* 0x000fe20003f06070 */
[----:B------:R-:W-:Y:S01]  /*17b0*/  BSSY.RECONVERGENT B1, `(.L_x_25) ;  /* 0x0000010000017945 */ /* 0x000fe20003800200 */
[----:B-1----:R-:W-:-:S04]  /*17c0*/  LOP3.LUT R6, R7, 0x7, RZ, 0xc0, !PT ;  /* 0x0000000707067812 */ /* 0x002fc800078ec0ff */
[----:B------:R-:W-:-:S07]  /*17d0*/  ISETP.NE.AND P1, PT, R6, RZ, PT ;  /* 0x000000ff0600720c */ /* 0x000fce0003f25270 */
[----:B------:R-:W-:Y:S06]  /*17e0*/  @!P0 BRA `(.L_x_26) ;  /* 0x0000000000308947 */ /* 0x000fec0003800000 */
[----:B0-----:R-:W-:Y:S01]  /*17f0*/  IADD3 R4, P0, PT, R13, R2, RZ ;  /* 0x000000020d047210 */ /* 0x001fe20007f1e0ff */
[----:B------:R-:W-:-:S03]  /*1800*/  IMAD.MOV.U32 R0, RZ, RZ, 0x20 ;  /* 0x00000020ff007424 */ /* 0x000fc600078e00ff */
[C---:B------:R-:W-:Y:S01]  /*1810*/  LEA.HI.X.SX32 R5, R13.reuse, R3, 0x1, P0 ;  /* 0x000000030d057211 */ /* 0x040fe200000f0eff */
[----:B------:R-:W-:-:S04]  /*1820*/  VIADD R13, R13, 0x8 ;  /* 0x000000080d0d7836 */ /* 0x000fc80000000000 */
[----:B------:R1:W-:Y:S04]  /*1830*/  STG.E.U8 desc[UR36][R4.64], R0 ;  /* 0x0000000004007986 */ /* 0x0003e8000c101124 */
[----:B------:R1:W-:Y:S04]  /*1840*/  STG.E.U8 desc[UR36][R4.64+0x1], R0 ;  /* 0x0000010004007986 */ /* 0x0003e8000c101124 */
[----:B------:R1:W-:Y:S04]  /*1850*/  STG.E.U8 desc[UR36][R4.64+0x2], R0 ;  /* 0x0000020004007986 */ /* 0x0003e8000c101124 */
[----:B------:R1:W-:Y:S04]  /*1860*/  STG.E.U8 desc[UR36][R4.64+0x3], R0 ;  /* 0x0000030004007986 */ /* 0x0003e8000c101124 */
[----:B------:R1:W-:Y:S04]  /*1870*/  STG.E.U8 desc[UR36][R4.64+0x4], R0 ;  /* 0x0000040004007986 */ /* 0x0003e8000c101124 */
[----:B------:R1:W-:Y:S04]  /*1880*/  STG.E.U8 desc[UR36][R4.64+0x5], R0 ;  /* 0x0000050004007986 */ /* 0x0003e8000c101124 */
[----:B------:R1:W-:Y:S04]  /*1890*/  STG.E.U8 desc[UR36][R4.64+0x6], R0 ;  /* 0x0000060004007986 */ /* 0x0003e8000c101124 */
[----:B------:R1:W-:Y:S02]  /*18a0*/  STG.E.U8 desc[UR36][R4.64+0x7], R0 ;  /* 0x0000070004007986 */ /* 0x0003e4000c101124 */
.L_x_26:
[----:B------:R-:W-:Y:S05]  /*18b0*/  BSYNC.RECONVERGENT B1 ;  /* 0x0000000000017941 */ /* 0x000fea0003800200 */
.L_x_25:
[----:B------:R-:W-:Y:S05]  /*18c0*/  @!P1 BRA `(.L_x_16) ;  /* 0x0000000000609947 */ /* 0x000fea0003800000 */
[----:B------:R-:W-:Y:S01]  /*18d0*/  ISETP.GE.U32.AND P0, PT, R6, 0x4, PT ;  /* 0x000000040600780c */ /* 0x000fe20003f06070 */
[----:B------:R-:W-:Y:S01]  /*18e0*/  BSSY.RECONVERGENT B1, `(.L_x_27) ;  /* 0x000000c000017945 */ /* 0x000fe20003800200 */
[----:B------:R-:W-:-:S04]  /*18f0*/  LOP3.LUT R7, R7, 0x3, RZ, 0xc0, !PT ;  /* 0x0000000307077812 */ /* 0x000fc800078ec0ff */
[----:B------:R-:W-:-:S07]  /*1900*/  ISETP.NE.AND P1, PT, R7, RZ, PT ;  /* 0x000000ff0700720c */ /* 0x000fce0003f25270 */
[----:B------:R-:W-:Y:S06]  /*1910*/  @!P0 BRA `(.L_x_28) ;  /* 0x0000000000208947 */ /* 0x000fec0003800000 */
[----:B01----:R-:W-:Y:S01]  /*1920*/  IADD3 R4, P0, PT, R13, R2, RZ ;  /* 0x000000020d047210 */ /* 0x003fe20007f1e0ff */
[----:B------:R-:W-:-:S03]  /*1930*/  IMAD.MOV.U32 R0, RZ, RZ, 0x20 ;  /* 0x00000020ff007424 */ /* 0x000fc600078e00ff */
[C---:B------:R-:W-:Y:S01]  /*1940*/  LEA.HI.X.SX32 R5, R13.reuse, R3, 0x1, P0 ;  /* 0x000000030d057211 */ /* 0x040fe200000f0eff */
[----:B------:R-:W-:-:S04]  /*1950*/  VIADD R13, R13, 0x4 ;  /* 0x000000040d0d7836 */ /* 0x000fc80000000000 */
[----:B------:R2:W-:Y:S04]  /*1960*/  STG.E.U8 desc[UR36][R4.64], R0 ;  /* 0x0000000004007986 */ /* 0x0005e8000c101124 */
[----:B------:R2:W-:Y:S04]  /*1970*/  STG.E.U8 desc[UR36][R4.64+0x1], R0 ;  /* 0x0000010004007986 */ /* 0x0005e8000c101124 */
[----:B------:R2:W-:Y:S04]  /*1980*/  STG.E.U8 desc[UR36][R4.64+0x2], R0 ;  /* 0x0000020004007986 */ /* 0x0005e8000c101124 */
[----:B------:R2:W-:Y:S02]  /*1990*/  STG.E.U8 desc[UR36][R4.64+0x3], R0 ;  /* 0x0000030004007986 */ /* 0x0005e4000c101124 */
.L_x_28:
[----:B------:R-:W-:Y:S05]  /*19a0*/  BSYNC.RECONVERGENT B1 ;  /* 0x0000000000017941 */ /* 0x000fea0003800200 */
.L_x_27:
[----:B------:R-:W-:Y:S05]  /*19b0*/  @!P1 BRA `(.L_x_16) ;  /* 0x0000000000249947 */ /* 0x000fea0003800000 */
[----:B------:R-:W-:Y:S01]  /*19c0*/  IADD3 R2, P0, PT, R13, R2, RZ ;  /* 0x000000020d027210 */ /* 0x000fe20007f1e0ff */
[----:B-12---:R-:W-:-:S03]  /*19d0*/  IMAD.MOV.U32 R0, RZ, RZ, 0x20 ;  /* 0x00000020ff007424 */ /* 0x006fc600078e00ff */
[----:B------:R-:W-:Y:S02]  /*19e0*/  LEA.HI.X.SX32 R3, R13, R3, 0x1, P0 ;  /* 0x000000030d037211 */ /* 0x000fe400000f0eff */
[----:B------:R-:W-:-:S03]  /*19f0*/  ISETP.NE.AND P0, PT, R7, 0x1, PT ;  /* 0x000000010700780c */ /* 0x000fc60003f05270 */
[----:B------:R3:W-:Y:S10]  /*1a00*/  STG.E.U8 desc[UR36][R2.64], R0 ;  /* 0x0000000002007986 */ /* 0x0007f4000c101124 */
[----:B------:R-:W-:Y:S05]  /*1a10*/  @!P0 BRA `(.L_x_16) ;  /* 0x00000000000c8947 */ /* 0x000fea0003800000 */
[----:B------:R-:W-:Y:S01]  /*1a20*/  ISETP.NE.AND P0, PT, R7, 0x2, PT ;  /* 0x000000020700780c */ /* 0x000fe20003f05270 */
[----:B------:R4:W-:-:S12]  /*1a30*/  STG.E.U8 desc[UR36][R2.64+0x1], R0 ;  /* 0x0000010002007986 */ /* 0x0009d8000c101124 */
[----:B------:R4:W-:Y:S02]  /*1a40*/  @P0 STG.E.U8 desc[UR36][R2.64+0x2], R0 ;  /* 0x0000020002000986 */ /* 0x0009e4000c101124 */
.L_x_16:
[----:B------:R-:W-:Y:S05]  /*1a50*/  BSYNC.RECONVERGENT B0 ;  /* 0x0000000000007941 */ /* 0x000fea0003800200 */
.L_x_15:
[----:B------:R-:W-:-:S05]  /*1a60*/  VIADD R18, R18, 0x1 ;  /* 0x0000000112127836 */ /* 0x000fca0000000000 */
[----:B------:R-:W-:-:S13]  /*1a70*/  ISETP.NE.AND P0, PT, R18, R19, PT ;  /* 0x000000131200720c */ /* 0x000fda0003f05270 */
[----:B------:R-:W-:Y:S05]  /*1a80*/  @P0 BRA `(.L_x_29) ;  /* 0xffffffe400d40947 */ /* 0x000fea000383ffff */
[----:B------:R-:W-:Y:S05]  /*1a90*/  EXIT ;  /* 0x000000000000794d */ /* 0x000fea0003800000 */
.L_x_30:
[----:B------:R-:W-:-:S00]  /*1aa0*/  BRA `(.L_x_30) ;  /* 0xfffffffc00fc7947 */ /* 0x000fc0000383ffff */
[----:B------:R-:W-:-:S00]  /*1ab0*/  NOP ;  /* 0x0000000000007918 */ /* 0x000fc00000000000 */
        /* <DEDUP_REMOVED lines=12> */
.L_x_31:


//--------------------- .nv.shared.reserved.0     --------------------------
	.section	.nv.shared.reserved.0,"aw",@nobits
	.weak		__nv_reservedSMEM_offset_0_alias
	.size		__nv_reservedSMEM_offset_0_alias, 0, 64
	.other		__nv_reservedSMEM_offset_0_alias,@"STO_CUDA_RESERVED_SHARED STV_DEFAULT"
__nv_reservedSMEM_offset_0_alias:
	.zero		0
	.zero		64


//--------------------- .nv.constant0._Z8runOnGPUPcPiS0_PfS_S0_PjS0_ --------------------------
	.section	.nv.constant0._Z8runOnGPUPcPiS0_PfS_S0_PjS0_,"a",@progbits
	.sectionflags	@""
	.align	4
.nv.constant0._Z8runOnGPUPcPiS0_PfS_S0_PjS0_:
	.zero		960


//--------------------- SYMBOLS --------------------------

	.type		.nv.reservedSmem.offset0,@object
	.size		.nv.reservedSmem.offset0,0x4
	.type		malloc,@function
